def attn_fwd(
    Q,
    K,
    V,
    Out,
    Lse,
    sm_scale,
    stride_qz,
    stride_qh,
    stride_qm,
    stride_qk,
    stride_kz,
    stride_kh,
    stride_kn,
    stride_kk,
    stride_vz,
    stride_vh,
    stride_vn,
    stride_vk,
    stride_oz,
    stride_oh,
    stride_om,
    stride_ok,
    seqlen_q,
    seqlen_k,
    BLOCK_M: tl.constexpr,
    BLOCK_N: tl.constexpr,
    HEAD_DIM: tl.constexpr,
    CAUSAL: tl.constexpr,
):
    start_m = tl.program_id(0)
    off_hz = tl.program_id(1)
    q_off = off_hz * stride_qh
    k_off = off_hz * stride_kh
    v_off = off_hz * stride_vh
    offs_m = start_m * BLOCK_M + tl.arange(0, BLOCK_M)
    offs_d = tl.arange(0, HEAD_DIM)
    offs_n = tl.arange(0, BLOCK_N)
    q_ptrs = Q + q_off + offs_m[:, None] * stride_qm + offs_d[None, :] * stride_qk
    k_ptrs = K + k_off + offs_d[:, None] * stride_kk + offs_n[None, :] * stride_kn
    v_ptrs = V + v_off + offs_n[:, None] * stride_vn + offs_d[None, :] * stride_vk
    m_i = tl.full([BLOCK_M], float("-inf"), dtype=tl.float32)
    l_i = tl.zeros([BLOCK_M], dtype=tl.float32) + 1.0
    acc = tl.zeros([BLOCK_M, HEAD_DIM], dtype=tl.float32)
    q = tl.load(q_ptrs)
    acc, l_i, m_i = _attn_fwd_inner(
        acc,
        l_i,
        m_i,
        q,
        k_ptrs,
        v_ptrs,
        sm_scale,
        stride_kn,
        stride_vn,
        start_m,
        seqlen_k,
        BLOCK_M,
        BLOCK_N,
        HEAD_DIM,
        CAUSAL,
    )
    acc = acc / l_i[:, None]
    lse = m_i + tl.math.log2(l_i) / 1.4426950408889634
    o_ptrs = (
        Out
        + off_hz * stride_oh
        + offs_m[:, None] * stride_om
        + offs_d[None, :] * stride_ok
    )
    tl.store(o_ptrs, acc.to(Out.dtype.element_ty))
    tl.store(Lse + off_hz * seqlen_q + offs_m, lse)

# config = {"BLOCK_M": 32, "BLOCK_N": 16, "HEAD_DIM": 128, "arch": "sm_90", "causal": false, "dtype": "bf16", "num_stages": 4, "num_warps": 8}
# arch = sm_90


// ===== COMPILED SASS (sm_90a) =====

	.target	sm_90a

	.elftype	@"ET_EXEC"


//--------------------- .note.nv.tkinfo           --------------------------
	.section	.note.nv.tkinfo,"",@"SHT_NOTE"
	.sectionflags	@"SHF_NOTE_NV_TKINFO"
	.tkinfo
        /*0018*/ 	.word	0x00000002
        /*0030*/ 	.string	""
        /*0030*/ 	.string	"ptxas"
        /*0030*/ 	.string	"Cuda compilation tools, release 13.0, V13.0.88"
        /*0030*/ 	.string	"Build cuda_13.0.r13.0/compiler.36424714_0"
        /*0030*/ 	.string	"-v  -suppress-debug-info  -lineinfo  -arch sm_90a "



//--------------------- .note.nv.cuinfo           --------------------------
	.section	.note.nv.cuinfo,"",@"SHT_NOTE"
	.sectionflags	@"SHF_NOTE_NV_CUINFO"
        /*0018*/ 	.short	0x0002
        /*001a*/ 	.short	0x005a
        /*001c*/ 	.short	0x0082
	.zero		2


//--------------------- .nv.info                  --------------------------
	.section	.nv.info,"",@"SHT_CUDA_INFO"
	.align	4


	//----- nvinfo : EIATTR_REGCOUNT
	.align		4
        /*0000*/ 	.byte	0x04, 0x2f
        /*0002*/ 	.short	(.L_2 - .L_1)
	.align		4
.L_1:
        /*0004*/ 	.word	index@(attn_fwd)
        /*0008*/ 	.word	0x0000007b


	//----- nvinfo : EIATTR_FRAME_SIZE
	.align		4
.L_2:
        /*000c*/ 	.byte	0x04, 0x11
        /*000e*/ 	.short	(.L_4 - .L_3)
	.align		4
.L_3:
        /*0010*/ 	.word	index@(attn_fwd)
        /*0014*/ 	.word	0x00000000


	//----- nvinfo : EIATTR_MIN_STACK_SIZE
	.align		4
.L_4:
        /*0018*/ 	.byte	0x04, 0x12
        /*001a*/ 	.short	(.L_6 - .L_5)
	.align		4
.L_5:
        /*001c*/ 	.word	index@(attn_fwd)
        /*0020*/ 	.word	0x00000000
.L_6:


//--------------------- .nv.compat                --------------------------
	.section	.nv.compat,"",@"SHT_CUDA_COMPAT_INFO"
	.align	4
        /*0000*/ 	.byte	0x02, 0x09, 0x01, 0x00, 0x02, 0x02, 0x01, 0x00, 0x02, 0x05, 0x05, 0x00, 0x03, 0x07, 0x01, 0x01
        /*0010*/ 	.byte	0x02, 0x03, 0x00, 0x00, 0x02, 0x06, 0x01, 0x00, 0x04, 0x0b, 0x08, 0x00, 0x00, 0x00, 0x00, 0x00
        /*0020*/ 	.byte	0x00, 0x00, 0x00, 0x00


//--------------------- .nv.info.attn_fwd         --------------------------
	.section	.nv.info.attn_fwd,"",@"SHT_CUDA_INFO"
	.sectionflags	@""
	.align	4


	//----- nvinfo : EIATTR_CUDA_API_VERSION
	.align		4
        /*0000*/ 	.byte	0x04, 0x37
        /*0002*/ 	.short	(.L_8 - .L_7)
.L_7:
        /*0004*/ 	.word	0x00000082


	//----- nvinfo : EIATTR_KPARAM_INFO
	.align		4
.L_8:
        /*0008*/ 	.byte	0x04, 0x17
        /*000a*/ 	.short	(.L_10 - .L_9)
.L_9:
        /*000c*/ 	.word	0x00000000
        /*0010*/ 	.short	0x0019
        /*0012*/ 	.short	0x0080
        /*0014*/ 	.byte	0x00, 0xf4, 0x21, 0x00


	//----- nvinfo : EIATTR_KPARAM_INFO
	.align		4
.L_10:
        /*0018*/ 	.byte	0x04, 0x17
        /*001a*/ 	.short	(.L_12 - .L_11)
.L_11:
        /*001c*/ 	.word	0x00000000
        /*0020*/ 	.short	0x0018
        /*0022*/ 	.short	0x0078
        /*0024*/ 	.byte	0x00, 0xf4, 0x21, 0x00


	//----- nvinfo : EIATTR_KPARAM_INFO
	.align		4
.L_12:
        /*0028*/ 	.byte	0x04, 0x17
        /*002a*/ 	.short	(.L_14 - .L_13)
.L_13:
        /*002c*/ 	.word	0x00000000
        /*0030*/ 	.short	0x0017
        /*0032*/ 	.short	0x0070
        /*0034*/ 	.byte	0x00, 0xf0, 0x11, 0x00


	//----- nvinfo : EIATTR_KPARAM_INFO
	.align		4
.L_14:
        /*0038*/ 	.byte	0x04, 0x17
        /*003a*/ 	.short	(.L_16 - .L_15)
.L_15:
        /*003c*/ 	.word	0x00000000
        /*0040*/ 	.short	0x0016
        /*0042*/ 	.short	0x006c
        /*0044*/ 	.byte	0x00, 0xf0, 0x11, 0x00


	//----- nvinfo : EIATTR_KPARAM_INFO
	.align		4
.L_16:
        /*0048*/ 	.byte	0x04, 0x17
        /*004a*/ 	.short	(.L_18 - .L_17)
.L_17:
        /*004c*/ 	.word	0x00000000
        /*0050*/ 	.short	0x0015
        /*0052*/ 	.short	0x0068
        /*0054*/ 	.byte	0x00, 0xf0, 0x11, 0x00


	//----- nvinfo : EIATTR_KPARAM_INFO
	.align		4
.L_18:
        /*0058*/ 	.byte	0x04, 0x17
        /*005a*/ 	.short	(.L_20 - .L_19)
.L_19:
        /*005c*/ 	.word	0x00000000
        /*0060*/ 	.short	0x0014
        /*0062*/ 	.short	0x0064
        /*0064*/ 	.byte	0x00, 0xf0, 0x11, 0x00


	//----- nvinfo : EIATTR_KPARAM_INFO
	.align		4
.L_20:
        /*0068*/ 	.byte	0x04, 0x17
        /*006a*/ 	.short	(.L_22 - .L_21)
.L_21:
        /*006c*/ 	.word	0x00000000
        /*0070*/ 	.short	0x0013
        /*0072*/ 	.short	0x0060
        /*0074*/ 	.byte	0x00, 0xf0, 0x11, 0x00


	//----- nvinfo : EIATTR_KPARAM_INFO
	.align		4
.L_22:
        /*0078*/ 	.byte	0x04, 0x17
        /*007a*/ 	.short	(.L_24 - .L_23)
.L_23:
        /*007c*/ 	.word	0x00000000
        /*0080*/ 	.short	0x0012
        /*0082*/ 	.short	0x005c
        /*0084*/ 	.byte	0x00, 0xf0, 0x11, 0x00


	//----- nvinfo : EIATTR_KPARAM_INFO
	.align		4
.L_24:
        /*0088*/ 	.byte	0x04, 0x17
        /*008a*/ 	.short	(.L_26 - .L_25)
.L_25:
        /*008c*/ 	.word	0x00000000
        /*0090*/ 	.short	0x0011
        /*0092*/ 	.short	0x0058
        /*0094*/ 	.byte	0x00, 0xf0, 0x11, 0x00


	//----- nvinfo : EIATTR_KPARAM_INFO
	.align		4
.L_26:
        /*0098*/ 	.byte	0x04, 0x17
        /*009a*/ 	.short	(.L_28 - .L_27)
.L_27:
        /*009c*/ 	.word	0x00000000
        /*00a0*/ 	.short	0x0010
        /*00a2*/ 	.short	0x0054
        /*00a4*/ 	.byte	0x00, 0xf0, 0x11, 0x00


	//----- nvinfo : EIATTR_KPARAM_INFO
	.align		4
.L_28:
        /*00a8*/ 	.byte	0x04, 0x17
        /*00aa*/ 	.short	(.L_30 - .L_29)
.L_29:
        /*00ac*/ 	.word	0x00000000
        /*00b0*/ 	.short	0x000f
        /*00b2*/ 	.short	0x0050
        /*00b4*/ 	.byte	0x00, 0xf0, 0x11, 0x00


	//----- nvinfo : EIATTR_KPARAM_INFO
	.align		4
.L_30:
        /*00b8*/ 	.byte	0x04, 0x17
        /*00ba*/ 	.short	(.L_32 - .L_31)
.L_31:
        /*00bc*/ 	.word	0x00000000
        /*00c0*/ 	.short	0x000e
        /*00c2*/ 	.short	0x004c
        /*00c4*/ 	.byte	0x00, 0xf0, 0x11, 0x00


	//----- nvinfo : EIATTR_KPARAM_INFO
	.align		4
.L_32:
        /*00c8*/ 	.byte	0x04, 0x17
        /*00ca*/ 	.short	(.L_34 - .L_33)
.L_33:
        /*00cc*/ 	.word	0x00000000
        /*00d0*/ 	.short	0x000d
        /*00d2*/ 	.short	0x0048
        /*00d4*/ 	.byte	0x00, 0xf0, 0x11, 0x00


	//----- nvinfo : EIATTR_KPARAM_INFO
	.align		4
.L_34:
        /*00d8*/ 	.byte	0x04, 0x17
        /*00da*/ 	.short	(.L_36 - .L_35)
.L_35:
        /*00dc*/ 	.word	0x00000000
        /*00e0*/ 	.short	0x000c
        /*00e2*/ 	.short	0x0044
        /*00e4*/ 	.byte	0x00, 0xf0, 0x11, 0x00


	//----- nvinfo : EIATTR_KPARAM_INFO
	.align		4
.L_36:
        /*00e8*/ 	.byte	0x04, 0x17
        /*00ea*/ 	.short	(.L_38 - .L_37)
.L_37:
        /*00ec*/ 	.word	0x00000000
        /*00f0*/ 	.short	0x000b
        /*00f2*/ 	.short	0x0040
        /*00f4*/ 	.byte	0x00, 0xf0, 0x11, 0x00


	//----- nvinfo : EIATTR_KPARAM_INFO
	.align		4
.L_38:
        /*00f8*/ 	.byte	0x04, 0x17
        /*00fa*/ 	.short	(.L_40 - .L_39)
.L_39:
        /*00fc*/ 	.word	0x00000000
        /*0100*/ 	.short	0x000a
        /*0102*/ 	.short	0x003c
        /*0104*/ 	.byte	0x00, 0xf0, 0x11, 0x00


	//----- nvinfo : EIATTR_KPARAM_INFO
	.align		4
.L_40:
        /*0108*/ 	.byte	0x04, 0x17
        /*010a*/ 	.short	(.L_42 - .L_41)
.L_41:
        /*010c*/ 	.word	0x00000000
        /*0110*/ 	.short	0x0009
        /*0112*/ 	.short	0x0038
        /*0114*/ 	.byte	0x00, 0xf0, 0x11, 0x00


	//----- nvinfo : EIATTR_KPARAM_INFO
	.align		4
.L_42:
        /*0118*/ 	.byte	0x04, 0x17
        /*011a*/ 	.short	(.L_44 - .L_43)
.L_43:
        /*011c*/ 	.word	0x00000000
        /*0120*/ 	.short	0x0008
        /*0122*/ 	.short	0x0034
        /*0124*/ 	.byte	0x00, 0xf0, 0x11, 0x00


	//----- nvinfo : EIATTR_KPARAM_INFO
	.align		4
.L_44:
        /*0128*/ 	.byte	0x04, 0x17
        /*012a*/ 	.short	(.L_46 - .L_45)
.L_45:
        /*012c*/ 	.word	0x00000000
        /*0130*/ 	.short	0x0007
        /*0132*/ 	.short	0x0030
        /*0134*/ 	.byte	0x00, 0xf0, 0x11, 0x00


	//----- nvinfo : EIATTR_KPARAM_INFO
	.align		4
.L_46:
        /*0138*/ 	.byte	0x04, 0x17
        /*013a*/ 	.short	(.L_48 - .L_47)
.L_47:
        /*013c*/ 	.word	0x00000000
        /*0140*/ 	.short	0x0006
        /*0142*/ 	.short	0x002c
        /*0144*/ 	.byte	0x00, 0xf0, 0x11, 0x00


	//----- nvinfo : EIATTR_KPARAM_INFO
	.align		4
.L_48:
        /*0148*/ 	.byte	0x04, 0x17
        /*014a*/ 	.short	(.L_50 - .L_49)
.L_49:
        /*014c*/ 	.word	0x00000000
        /*0150*/ 	.short	0x0005
        /*0152*/ 	.short	0x0028
        /*0154*/ 	.byte	0x00, 0xf0, 0x11, 0x00


	//----- nvinfo : EIATTR_KPARAM_INFO
	.align		4
.L_50:
        /*0158*/ 	.byte	0x04, 0x17
        /*015a*/ 	.short	(.L_52 - .L_51)
.L_51:
        /*015c*/ 	.word	0x00000000
        /*0160*/ 	.short	0x0004
        /*0162*/ 	.short	0x0020
        /*0164*/ 	.byte	0x00, 0xf4, 0x21, 0x00


	//----- nvinfo : EIATTR_KPARAM_INFO
	.align		4
.L_52:
        /*0168*/ 	.byte	0x04, 0x17
        /*016a*/ 	.short	(.L_54 - .L_53)
.L_53:
        /*016c*/ 	.word	0x00000000
        /*0170*/ 	.short	0x0003
        /*0172*/ 	.short	0x0018
        /*0174*/ 	.byte	0x00, 0xf4, 0x21, 0x00


	//----- nvinfo : EIATTR_KPARAM_INFO
	.align		4
.L_54:
        /*0178*/ 	.byte	0x04, 0x17
        /*017a*/ 	.short	(.L_56 - .L_55)
.L_55:
        /*017c*/ 	.word	0x00000000
        /*0180*/ 	.short	0x0002
        /*0182*/ 	.short	0x0010
        /*0184*/ 	.byte	0x00, 0xf4, 0x21, 0x00


	//----- nvinfo : EIATTR_KPARAM_INFO
	.align		4
.L_56:
        /*0188*/ 	.byte	0x04, 0x17
        /*018a*/ 	.short	(.L_58 - .L_57)
.L_57:
        /*018c*/ 	.word	0x00000000
        /*0190*/ 	.short	0x0001
        /*0192*/ 	.short	0x0008
        /*0194*/ 	.byte	0x00, 0xf4, 0x21, 0x00


	//----- nvinfo : EIATTR_KPARAM_INFO
	.align		4
.L_58:
        /*0198*/ 	.byte	0x04, 0x17
        /*019a*/ 	.short	(.L_60 - .L_59)
.L_59:
        /*019c*/ 	.word	0x00000000
        /*01a0*/ 	.short	0x0000
        /*01a2*/ 	.short	0x0000
        /*01a4*/ 	.byte	0x00, 0xf4, 0x21, 0x00


	//----- nvinfo : EIATTR_SPARSE_MMA_MASK
	.align		4
.L_60:
        /*01a8*/ 	.byte	0x03, 0x50
        /*01aa*/ 	.short	0x0000


	//----- nvinfo : EIATTR_MAXREG_COUNT
	.align		4
        /*01ac*/ 	.byte	0x03, 0x1b
        /*01ae*/ 	.short	0x00ff


	//----- nvinfo : EIATTR_NUM_BARRIERS
	.align		4
        /*01b0*/ 	.byte	0x02, 0x4c
        /*01b2*/ 	.byte	0x01
	.zero		1


	//----- nvinfo : EIATTR_MERCURY_ISA_VERSION
	.align		4
        /*01b4*/ 	.byte	0x03, 0x5f
        /*01b6*/ 	.short	0x0101


	//----- nvinfo : EIATTR_COOP_GROUP_MASK_REGIDS
	.align		4
        /*01b8*/ 	.byte	0x04, 0x29
        /*01ba*/ 	.short	(.L_62 - .L_61)


	//   ....[0]....
.L_61:
        /*01bc*/ 	.word	0xffffffff


	//   ....[1]....
        /*01c0*/ 	.word	0xffffffff


	//   ....[2]....
        /*01c4*/ 	.word	0xffffffff


	//   ....[3]....
        /*01c8*/ 	.word	0xffffffff


	//   ....[4]....
        /*01cc*/ 	.word	0xffffffff


	//   ....[5]....
        /*01d0*/ 	.word	0xffffffff


	//   ....[6]....
        /*01d4*/ 	.word	0xffffffff


	//   ....[7]....
        /*01d8*/ 	.word	0xffffffff


	//   ....[8]....
        /*01dc*/ 	.word	0xffffffff


	//   ....[9]....
        /*01e0*/ 	.word	0xffffffff


	//   ....[10]....
        /*01e4*/ 	.word	0xffffffff


	//   ....[11]....
        /*01e8*/ 	.word	0xffffffff


	//   ....[12]....
        /*01ec*/ 	.word	0xffffffff


	//   ....[13]....
        /*01f0*/ 	.word	0xffffffff


	//   ....[14]....
        /*01f4*/ 	.word	0xffffffff


	//   ....[15]....
        /*01f8*/ 	.word	0xffffffff


	//   ....[16]....
        /*01fc*/ 	.word	0xffffffff


	//   ....[17]....
        /*0200*/ 	.word	0xffffffff


	//----- nvinfo : EIATTR_COOP_GROUP_INSTR_OFFSETS
	.align		4
.L_62:
        /*0204*/ 	.byte	0x04, 0x28
        /*0206*/ 	.short	(.L_64 - .L_63)


	//   ....[0]....
.L_63:
        /*0208*/ 	.word	0x00001760


	//   ....[1]....
        /*020c*/ 	.word	0x00001770


	//   ....[2]....
        /*0210*/ 	.word	0x00001780


	//   ....[3]....
        /*0214*/ 	.word	0x00001790


	//   ....[4]....
        /*0218*/ 	.word	0x000017e0


	//   ....[5]....
        /*021c*/ 	.word	0x000017f0


	//   ....[6]....
        /*0220*/ 	.word	0x00001800


	//   ....[7]....
        /*0224*/ 	.word	0x00001810


	//   ....[8]....
        /*0228*/ 	.word	0x000018c0


	//   ....[9]....
        /*022c*/ 	.word	0x00001b30


	//   ....[10]....
        /*0230*/ 	.word	0x00001b40


	//   ....[11]....
        /*0234*/ 	.word	0x00001b60


	//   ....[12]....
        /*0238*/ 	.word	0x00001b70


	//   ....[13]....
        /*023c*/ 	.word	0x00001ba0


	//   ....[14]....
        /*0240*/ 	.word	0x00001bd0


	//   ....[15]....
        /*0244*/ 	.word	0x00001be0


	//   ....[16]....
        /*0248*/ 	.word	0x00001bf0


	//   ....[17]....
        /*024c*/ 	.word	0x00001cb0


	//----- nvinfo : EIATTR_EXIT_INSTR_OFFSETS
	.align		4
.L_64:
        /*0250*/ 	.byte	0x04, 0x1c
        /*0252*/ 	.short	(.L_66 - .L_65)


	//   ....[0]....
.L_65:
        /*0254*/ 	.word	0x00003710


	//   ....[1]....
        /*0258*/ 	.word	0x00003740


	//----- nvinfo : EIATTR_REQNTID
	.align		4
.L_66:
        /*025c*/ 	.byte	0x04, 0x10
        /*025e*/ 	.short	(.L_68 - .L_67)
.L_67:
        /*0260*/ 	.word	0x00000100
        /*0264*/ 	.word	0x00000001
        /*0268*/ 	.word	0x00000001


	//----- nvinfo : EIATTR_CBANK_PARAM_SIZE
	.align		4
.L_68:
        /*026c*/ 	.byte	0x03, 0x19
        /*026e*/ 	.short	0x0088


	//----- nvinfo : EIATTR_PARAM_CBANK
	.align		4
        /*0270*/ 	.byte	0x04, 0x0a
        /*0272*/ 	.short	(.L_70 - .L_69)
	.align		4
.L_69:
        /*0274*/ 	.word	index@(.nv.constant0.attn_fwd)
        /*0278*/ 	.short	0x0210
        /*027a*/ 	.short	0x0088


	//----- nvinfo : EIATTR_SW_WAR
	.align		4
.L_70:
        /*027c*/ 	.byte	0x04, 0x36
        /*027e*/ 	.short	(.L_72 - .L_71)
.L_71:
        /*0280*/ 	.word	0x00000008
.L_72:


//--------------------- .nv.callgraph             --------------------------
	.section	.nv.callgraph,"",@"SHT_CUDA_CALLGRAPH"
	.align	4
	.sectionentsize	8
	.align		4
        /*0000*/ 	.word	0x00000000
	.align		4
        /*0004*/ 	.word	0xffffffff
	.align		4
        /*0008*/ 	.word	0x00000000
	.align		4
        /*000c*/ 	.word	0xfffffffe
	.align		4
        /*0010*/ 	.word	0x00000000
	.align		4
        /*0014*/ 	.word	0xfffffffd
	.align		4
        /*0018*/ 	.word	0x00000000
	.align		4
        /*001c*/ 	.word	0xfffffffc


//--------------------- .nv.constant4             --------------------------
	.section	.nv.constant4,"a",@progbits
	.align	8
	.align		8
.nv.constant4:
        /*0000*/ 	.dword	_$_str


//--------------------- .text.attn_fwd            --------------------------
	.section	.text.attn_fwd,"ax",@progbits
	.align	128
        .global         attn_fwd
        .type           attn_fwd,@function
        .size           attn_fwd,(.L_x_3 - attn_fwd)
        .other          attn_fwd,@"STO_CUDA_ENTRY STV_DEFAULT"
attn_fwd:
.text.attn_fwd:
[----:B------:R-:W-:Y:S01]  /*0000*/  LDC R1, c[0x0][0x28] ;  /* 0x00000a00ff017b82 */ /* 0x000fe20000000800 */
[----:B------:R-:W0:Y:S07]  /*0010*/  S2R R12, SR_TID.X ;  /* 0x00000000000c7919 */ /* 0x000e2e0000002100 */
[----:B------:R-:W1:Y:S01]  /*0020*/  S2UR UR7, SR_CTAID.Y ;  /* 0x00000000000779c3 */ /* 0x000e620000002600 */
[----:B------:R-:W-:Y:S01]  /*0030*/  ULDC.64 UR4, c[0x0][0x240] ;  /* 0x0000900000047ab9 */ /* 0x000fe20000000a00 */
[----:B------:R-:W-:Y:S01]  /*0040*/  ULDC.64 UR10, c[0x0][0x208] ;  /* 0x00008200000a7ab9 */ /* 0x000fe20000000a00 */
[----:B------:R-:W2:Y:S05]  /*0050*/  S2R R3, SR_CTAID.X ;  /* 0x0000000000037919 */ /* 0x000eaa0000002500 */
[----:B------:R-:W3:Y:S08]  /*0060*/  LDC R26, c[0x0][0x248] ;  /* 0x00009200ff1a7b82 */ /* 0x000ef00000000800 */
[----:B------:R-:W4:Y:S01]  /*0070*/  LDC.64 R8, c[0x0][0x210] ;  /* 0x00008400ff087b82 */ /* 0x000f220000000a00 */
[----:B-1----:R-:W-:-:S04]  /*0080*/  UIMAD UR4, UR7, UR4, URZ ;  /* 0x00000004070472a4 */ /* 0x002fc8000f8e023f */
[----:B------:R-:W-:Y:S01]  /*0090*/  USHF.L.U32 UR6, UR4, 0x1, URZ ;  /* 0x0000000104067899 */ /* 0x000fe2000800063f */
[----:B0-----:R-:W-:Y:S02]  /*00a0*/  LOP3.LUT R76, R12, 0x1f, RZ, 0xc0, !PT ;  /* 0x0000001f0c4c7812 */ /* 0x001fe400078ec0ff */
[----:B------:R-:W-:-:S03]  /*00b0*/  SHF.R.U32.HI R2, RZ, 0x5, R12 ;  /* 0x00000005ff027819 */ /* 0x000fc6000001160c */
[----:B--2---:R-:W-:Y:S01]  /*00c0*/  IMAD R76, R3, 0x20, R76 ;  /* 0x00000020034c7824 */ /* 0x004fe200078e024c */
[----:B------:R-:W-:-:S03]  /*00d0*/  SGXT.U32 R2, R2, 0x3 ;  /* 0x000000030202781a */ /* 0x000fc60000000000 */
[----:B------:R-:W-:Y:S01]  /*00e0*/  IMAD R0, R76, UR5, RZ ;  /* 0x000000054c007c24 */ /* 0x000fe2000f8e02ff */
[----:B------:R-:W-:Y:S01]  /*00f0*/  UIMAD.WIDE UR4, UR4, 0x2, URZ ;  /* 0x00000002040478a5 */ /* 0x000fe2000f8e023f */
[----:B---3--:R-:W-:Y:S02]  /*0100*/  IMAD R5, R2, R26, RZ ;  /* 0x0000001a02057224 */ /* 0x008fe400078e02ff */
[C---:B------:R-:W-:Y:S02]  /*0110*/  IMAD.SHL.U32 R3, R0.reuse, 0x2, RZ ;  /* 0x0000000200037824 */ /* 0x040fe400078e00ff */
[----:B------:R-:W-:-:S03]  /*0120*/  IMAD.HI R0, R0, 0x2, RZ ;  /* 0x0000000200007827 */ /* 0x000fc600078e02ff */
[----:B----4-:R-:W-:Y:S01]  /*0130*/  IADD3 R27, P0, P1, R3, UR6, R8 ;  /* 0x00000006031b7c10 */ /* 0x010fe2000f91e008 */
[----:B------:R-:W-:-:S03]  /*0140*/  IMAD R7, R26, 0x8, R5 ;  /* 0x000000081a077824 */ /* 0x000fc600078e0205 */
[----:B------:R-:W-:Y:S02]  /*0150*/  IADD3.X R28, R0, UR5, R9, P0, P1 ;  /* 0x00000005001c7c10 */ /* 0x000fe400087e2409 */
[----:B------:R-:W-:Y:S02]  /*0160*/  LEA R2, P0, R5, R27, 0x1 ;  /* 0x0000001b05027211 */ /* 0x000fe400078008ff */
[C---:B------:R-:W-:Y:S02]  /*0170*/  LEA R0, R26.reuse, R7, 0x3 ;  /* 0x000000071a007211 */ /* 0x040fe400078e18ff */
[-C--:B------:R-:W-:Y:S02]  /*0180*/  LEA R4, P1, R7, R27.reuse, 0x1 ;  /* 0x0000001b07047211 */ /* 0x080fe400078208ff */
[----:B------:R-:W-:Y:S01]  /*0190*/  LEA.HI.X.SX32 R3, R5, R28, 0x1, P0 ;  /* 0x0000001c05037211 */ /* 0x000fe200000f0eff */
[----:B------:R-:W-:Y:S01]  /*01a0*/  IMAD R9, R26, 0x8, R0 ;  /* 0x000000081a097824 */ /* 0x000fe200078e0200 */
[----:B------:R-:W-:-:S02]  /*01b0*/  LEA R6, P0, R0, R27, 0x1 ;  /* 0x0000001b00067211 */ /* 0x000fc400078008ff */
[-C--:B------:R-:W-:Y:S01]  /*01c0*/  LEA.HI.X.SX32 R5, R7, R28.reuse, 0x1, P1 ;  /* 0x0000001c07057211 */ /* 0x080fe200008f0eff */
[----:B------:R0:W2:Y:S01]  /*01d0*/  LDG.E.U16 R17, desc[UR10][R2.64] ;  /* 0x0000000a02117981 */ /* 0x0000a2000c1e1500 */
[-C--:B------:R-:W-:Y:S01]  /*01e0*/  LEA.HI.X.SX32 R7, R0, R28.reuse, 0x1, P0 ;  /* 0x0000001c00077211 */ /* 0x080fe200000f0eff */
[C---:B------:R-:W-:Y:S01]  /*01f0*/  IMAD R0, R26.reuse, 0x8, R9 ;  /* 0x000000081a007824 */ /* 0x040fe200078e0209 */
[CC--:B------:R-:W-:Y:S01]  /*0200*/  LEA R8, P0, R9.reuse, R27.reuse, 0x1 ;  /* 0x0000001b09087211 */ /* 0x0c0fe200078008ff */
[----:B------:R1:W3:Y:S02]  /*0210*/  LDG.E.U16 R18, desc[UR10][R4.64] ;  /* 0x0000000a04127981 */ /* 0x0002e4000c1e1500 */
[----:B------:R-:W-:Y:S01]  /*0220*/  IMAD R13, R26, 0x8, R0 ;  /* 0x000000081a0d7824 */ /* 0x000fe200078e0200 */
[----:B------:R-:W-:Y:S01]  /*0230*/  LEA.HI.X.SX32 R9, R9, R28, 0x1, P0 ;  /* 0x0000001c09097211 */ /* 0x000fe200000f0eff */
[----:B------:R-:W4:Y:S01]  /*0240*/  LDG.E.U16 R19, desc[UR10][R6.64] ;  /* 0x0000000a06137981 */ /* 0x000f22000c1e1500 */
[----:B------:R-:W-:-:S03]  /*0250*/  LEA R10, P0, R0, R27, 0x1 ;  /* 0x0000001b000a7211 */ /* 0x000fc600078008ff */
[----:B------:R5:W4:Y:S01]  /*0260*/  LDG.E.U16 R20, desc[UR10][R8.64] ;  /* 0x0000000a08147981 */ /* 0x000b22000c1e1500 */
[-C--:B------:R-:W-:Y:S02]  /*0270*/  LEA.HI.X.SX32 R11, R0, R28.reuse, 0x1, P0 ;  /* 0x0000001c000b7211 */ /* 0x080fe400000f0eff */
[----:B------:R-:W-:Y:S02]  /*0280*/  LEA R0, R26, R13, 0x3 ;  /* 0x0000000d1a007211 */ /* 0x000fe400078e18ff */
[CC--:B0-----:R-:W-:Y:S01]  /*0290*/  LEA R2, P0, R13.reuse, R27.reuse, 0x1 ;  /* 0x0000001b0d027211 */ /* 0x0c1fe200078008ff */
[----:B------:R0:W4:Y:S01]  /*02a0*/  LDG.E.U16 R21, desc[UR10][R10.64] ;  /* 0x0000000a0a157981 */ /* 0x000122000c1e1500 */
[-C--:B------:R-:W-:Y:S01]  /*02b0*/  LEA R14, P1, R0, R27.reuse, 0x1 ;  /* 0x0000001b000e7211 */ /* 0x080fe200078208ff */
[----:B------:R-:W-:Y:S01]  /*02c0*/  IMAD R16, R26, 0x8, R0 ;  /* 0x000000081a107824 */ /* 0x000fe200078e0200 */
[-C--:B------:R-:W-:Y:S02]  /*02d0*/  LEA.HI.X.SX32 R3, R13, R28.reuse, 0x1, P0 ;  /* 0x0000001c0d037211 */ /* 0x080fe400000f0eff */
[-C--:B------:R-:W-:Y:S01]  /*02e0*/  LEA.HI.X.SX32 R15, R0, R28.reuse, 0x1, P1 ;  /* 0x0000001c000f7211 */ /* 0x080fe200008f0eff */
[----:B------:R-:W-:Y:S01]  /*02f0*/  IMAD R0, R26, 0x8, R16 ;  /* 0x000000081a007824 */ /* 0x000fe200078e0210 */
[----:B-1----:R-:W-:Y:S01]  /*0300*/  LEA R4, P0, R16, R27, 0x1 ;  /* 0x0000001b10047211 */ /* 0x002fe200078008ff */
[----:B------:R1:W4:Y:S02]  /*0310*/  LDG.E.U16 R22, desc[UR10][R2.64] ;  /* 0x0000000a02167981 */ /* 0x000324000c1e1500 */
[----:B-----5:R-:W-:Y:S01]  /*0320*/  IMAD R9, R26, 0x8, R0 ;  /* 0x000000081a097824 */ /* 0x020fe200078e0200 */
[----:B------:R-:W-:-:S02]  /*0330*/  LEA.HI.X.SX32 R5, R16, R28, 0x1, P0 ;  /* 0x0000001c10057211 */ /* 0x000fc400000f0eff */
[C---:B------:R-:W-:Y:S01]  /*0340*/  LEA R6, P0, R0.reuse, R27, 0x1 ;  /* 0x0000001b00067211 */ /* 0x040fe200078008ff */
[----:B------:R-:W5:Y:S03]  /*0350*/  LDG.E.U16 R16, desc[UR10][R14.64] ;  /* 0x0000000a0e107981 */ /* 0x000f66000c1e1500 */
[-C--:B------:R-:W-:Y:S01]  /*0360*/  LEA.HI.X.SX32 R7, R0, R28.reuse, 0x1, P0 ;  /* 0x0000001c00077211 */ /* 0x080fe200000f0eff */
[----:B------:R1:W5:Y:S01]  /*0370*/  LDG.E.U16 R23, desc[UR10][R4.64] ;  /* 0x0000000a04177981 */ /* 0x000362000c1e1500 */
[----:B------:R-:W-:Y:S02]  /*0380*/  LEA R0, R26, R9, 0x3 ;  /* 0x000000091a007211 */ /* 0x000fe400078e18ff */
[CC--:B------:R-:W-:Y:S01]  /*0390*/  LEA R8, P0, R9.reuse, R27.reuse, 0x1 ;  /* 0x0000001b09087211 */ /* 0x0c0fe200078008ff */
[----:B------:R1:W5:Y:S01]  /*03a0*/  LDG.E.U16 R24, desc[UR10][R6.64] ;  /* 0x0000000a06187981 */ /* 0x000362000c1e1500 */
[----:B0-----:R-:W-:Y:S01]  /*03b0*/  LEA R10, P1, R0, R27, 0x1 ;  /* 0x0000001b000a7211 */ /* 0x001fe200078208ff */
[----:B------:R-:W-:Y:S01]  /*03c0*/  IMAD R13, R26, 0x8, R0 ;  /* 0x000000081a0d7824 */ /* 0x000fe200078e0200 */
[----:B------:R-:W-:-:S02]  /*03d0*/  LEA.HI.X.SX32 R9, R9, R28, 0x1, P0 ;  /* 0x0000001c09097211 */ /* 0x000fc400000f0eff */
[-C--:B------:R-:W-:Y:S01]  /*03e0*/  LEA.HI.X.SX32 R11, R0, R28.reuse, 0x1, P1 ;  /* 0x0000001c000b7211 */ /* 0x080fe200008f0eff */
[C---:B------:R-:W-:Y:S01]  /*03f0*/  IMAD R0, R26.reuse, 0x8, R13 ;  /* 0x000000081a007824 */ /* 0x040fe200078e020d */
[CC--:B-1----:R-:W-:Y:S01]  /*0400*/  LEA R2, P0, R13.reuse, R27.reuse, 0x1 ;  /* 0x0000001b0d027211 */ /* 0x0c2fe200078008ff */
[----:B------:R-:W5:Y:S03]  /*0410*/  LDG.E.U16 R25, desc[UR10][R8.64] ;  /* 0x0000000a08197981 */ /* 0x000f66000c1e1500 */
[----:B------:R-:W-:Y:S01]  /*0420*/  LEA.HI.X.SX32 R3, R13, R28, 0x1, P0 ;  /* 0x0000001c0d037211 */ /* 0x000fe200000f0eff */
[----:B------:R-:W-:Y:S01]  /*0430*/  IMAD R13, R26, 0x8, R0 ;  /* 0x000000081a0d7824 */ /* 0x000fe200078e0200 */
[----:B------:R-:W-:Y:S01]  /*0440*/  LEA R4, P0, R0, R27, 0x1 ;  /* 0x0000001b00047211 */ /* 0x000fe200078008ff */
[----:B------:R0:W5:Y:S03]  /*0450*/  LDG.E.U16 R10, desc[UR10][R10.64] ;  /* 0x0000000a0a0a7981 */ /* 0x000166000c1e1500 */
[----:B------:R-:W-:-:S02]  /*0460*/  LEA R15, R26, R13, 0x3 ;  /* 0x0000000d1a0f7211 */ /* 0x000fc400078e18ff */
[-C--:B------:R-:W-:Y:S02]  /*0470*/  LEA.HI.X.SX32 R5, R0, R28.reuse, 0x1, P0 ;  /* 0x0000001c00057211 */ /* 0x080fe400000f0eff */
[-C--:B------:R-:W-:Y:S01]  /*0480*/  LEA R6, P0, R13, R27.reuse, 0x1 ;  /* 0x0000001b0d067211 */ /* 0x080fe200078008ff */
[----:B------:R-:W-:Y:S01]  /*0490*/  IMAD R0, R26, 0x8, R15 ;  /* 0x000000081a007824 */ /* 0x000fe200078e020f */
[-C--:B------:R-:W-:Y:S01]  /*04a0*/  LEA R14, P1, R15, R27.reuse, 0x1 ;  /* 0x0000001b0f0e7211 */ /* 0x080fe200078208ff */
[----:B------:R1:W5:Y:S01]  /*04b0*/  LDG.E.U16 R26, desc[UR10][R2.64] ;  /* 0x0000000a021a7981 */ /* 0x000362000c1e1500 */
[-C--:B------:R-:W-:Y:S01]  /*04c0*/  LEA.HI.X.SX32 R7, R13, R28.reuse, 0x1, P0 ;  /* 0x0000001c0d077211 */ /* 0x080fe200000f0eff */
[----:B0-----:R-:W0:Y:S01]  /*04d0*/  LDC R11, c[0x0][0x280] ;  /* 0x0000a000ff0b7b82 */ /* 0x001e220000000800 */
[----:B------:R-:W-:Y:S01]  /*04e0*/  LEA R8, P0, R0, R27, 0x1 ;  /* 0x0000001b00087211 */ /* 0x000fe200078008ff */
[----:B------:R0:W5:Y:S01]  /*04f0*/  LDG.E.U16 R5, desc[UR10][R4.64] ;  /* 0x0000000a04057981 */ /* 0x000162000c1e1500 */
[----:B------:R-:W-:-:S02]  /*0500*/  LEA.HI.X.SX32 R15, R15, R28, 0x1, P1 ;  /* 0x0000001c0f0f7211 */ /* 0x000fc400008f0eff */
[----:B------:R-:W-:Y:S01]  /*0510*/  LEA.HI.X.SX32 R9, R0, R28, 0x1, P0 ;  /* 0x0000001c00097211 */ /* 0x000fe200000f0eff */
[----:B------:R0:W5:Y:S04]  /*0520*/  LDG.E.U16 R6, desc[UR10][R6.64] ;  /* 0x0000000a06067981 */ /* 0x000168000c1e1500 */
[----:B------:R-:W5:Y:S04]  /*0530*/  LDG.E.U16 R14, desc[UR10][R14.64] ;  /* 0x0000000a0e0e7981 */ /* 0x000f68000c1e1500 */
[----:B------:R0:W5:Y:S01]  /*0540*/  LDG.E.U16 R8, desc[UR10][R8.64] ;  /* 0x0000000a08087981 */ /* 0x000162000c1e1500 */
[----:B------:R-:W0:Y:S01]  /*0550*/  S2R R0, SR_TID.X ;  /* 0x0000000000007919 */ /* 0x000e220000002100 */
[----:B------:R-:W0:Y:S01]  /*0560*/  S2UR UR6, SR_CgaCtaId ;  /* 0x00000000000679c3 */ /* 0x000e220000008800 */
[C---:B-1----:R-:W-:Y:S01]  /*0570*/  LOP3.LUT R3, R12.reuse, 0xc0, RZ, 0xc0, !PT ;  /* 0x000000c00c037812 */ /* 0x042fe200078ec0ff */
[----:B------:R-:W-:Y:S01]  /*0580*/  UMOV UR4, 0x400 ;  /* 0x0000040000047882 */ /* 0x000fe20000000000 */
[----:B------:R-:W-:Y:S01]  /*0590*/  IMAD.SHL.U32 R36, R12, 0x2, RZ ;  /* 0x000000020c247824 */ /* 0x000fe200078e00ff */
[----:B0-----:R-:W-:-:S02]  /*05a0*/  ISETP.GE.AND P0, PT, R11, 0x1, PT ;  /* 0x000000010b00780c */ /* 0x001fc40003f06270 */
[----:B------:R-:W-:Y:S01]  /*05b0*/  SHF.R.U32.HI R3, RZ, 0x2, R3 ;  /* 0x00000002ff037819 */ /* 0x000fe20000011603 */
[----:B------:R-:W-:Y:S01]  /*05c0*/  IMAD.MOV.U32 R75, RZ, RZ, 0x3f800000 ;  /* 0x3f800000ff4b7424 */ /* 0x000fe200078e00ff */
[----:B------:R-:W-:Y:S01]  /*05d0*/  MOV R49, 0xff800000 ;  /* 0xff80000000317802 */ /* 0x000fe20000000f00 */
[----:B------:R-:W-:Y:S01]  /*05e0*/  IMAD.MOV.U32 R48, RZ, RZ, -0x800000 ;  /* 0xff800000ff307424 */ /* 0x000fe200078e00ff */
[----:B------:R-:W-:Y:S01]  /*05f0*/  ULEA UR6, UR6, UR4, 0x18 ;  /* 0x0000000406067291 */ /* 0x000fe2000f8ec03f */
[C---:B------:R-:W-:Y:S02]  /*0600*/  SHF.L.U32 R4, R0.reuse, 0x2, RZ ;  /* 0x0000000200047819 */ /* 0x040fe400000006ff */
[----:B------:R-:W-:Y:S02]  /*0610*/  LOP3.LUT R7, R0, 0xc0, RZ, 0xc0, !PT ;  /* 0x000000c000077812 */ /* 0x000fe400078ec0ff */
[----:B------:R-:W-:Y:S02]  /*0620*/  LOP3.LUT R9, R4, 0xfc, RZ, 0xc0, !PT ;  /* 0x000000fc04097812 */ /* 0x000fe400078ec0ff */
[----:B------:R-:W-:-:S02]  /*0630*/  LOP3.LUT R27, R0, 0xe0, RZ, 0xc0, !PT ;  /* 0x000000e0001b7812 */ /* 0x000fc400078ec0ff */
[----:B------:R-:W-:Y:S02]  /*0640*/  SHF.R.U32.HI R4, RZ, 0x1, R7 ;  /* 0x00000001ff047819 */ /* 0x000fe40000011607 */
[C---:B------:R-:W-:Y:S02]  /*0650*/  LOP3.LUT R2, R0.reuse, 0x18, RZ, 0xc0, !PT ;  /* 0x0000001800027812 */ /* 0x040fe400078ec0ff */
[----:B------:R-:W-:Y:S01]  /*0660*/  LOP3.LUT R7, R3, 0x1fe, R36, 0x78, !PT ;  /* 0x000001fe03077812 */ /* 0x000fe200078e7824 */
[C---:B------:R-:W-:Y:S02]  /*0670*/  IMAD.SHL.U32 R13, R0.reuse, 0x20, RZ ;  /* 0x00000020000d7824 */ /* 0x040fe400078e00ff */
[----:B------:R-:W-:Y:S01]  /*0680*/  IMAD.SHL.U32 R28, R27, 0x8, RZ ;  /* 0x000000081b1c7824 */ /* 0x000fe200078e00ff */
[----:B------:R-:W-:Y:S01]  /*0690*/  LOP3.LUT R15, R0, 0xff, RZ, 0xc0, !PT ;  /* 0x000000ff000f7812 */ /* 0x000fe200078ec0ff */
[----:B------:R-:W-:Y:S01]  /*06a0*/  IMAD R9, R2, 0x100, R9 ;  /* 0x0000010002097824 */ /* 0x000fe200078e0209 */
[----:B------:R-:W-:Y:S01]  /*06b0*/  MOV R74, 0x3f800000 ;  /* 0x3f800000004a7802 */ /* 0x000fe20000000f00 */
[----:B------:R-:W-:Y:S01]  /*06c0*/  IMAD.MOV.U32 R51, RZ, RZ, -0x800000 ;  /* 0xff800000ff337424 */ /* 0x000fe200078e00ff */
[----:B------:R-:W-:Y:S01]  /*06d0*/  LOP3.LUT R3, R28, 0x60, R13, 0xf8, !PT ;  /* 0x000000601c037812 */ /* 0x000fe200078ef80d */
[----:B------:R-:W-:Y:S01]  /*06e0*/  IMAD.MOV.U32 R50, RZ, RZ, -0x800000 ;  /* 0xff800000ff327424 */ /* 0x000fe200078e00ff */
[----:B------:R-:W-:Y:S01]  /*06f0*/  ISETP.GE.U32.AND P2, PT, R15, 0x20, PT ;  /* 0x000000200f00780c */ /* 0x000fe20003f46070 */
[----:B------:R-:W-:Y:S01]  /*0700*/  IMAD.MOV.U32 R73, RZ, RZ, 0x3f800000 ;  /* 0x3f800000ff497424 */ /* 0x000fe200078e00ff */
[----:B------:R-:W-:Y:S01]  /*0710*/  LOP3.LUT R4, R9, R4, RZ, 0x3c, !PT ;  /* 0x0000000409047212 */ /* 0x000fe200078e3cff */
[----:B------:R-:W-:Y:S01]  /*0720*/  IMAD.MOV.U32 R72, RZ, RZ, 0x3f800000 ;  /* 0x3f800000ff487424 */ /* 0x000fe200078e00ff */
[----:B------:R-:W-:-:S02]  /*0730*/  CS2R R32, SRZ ;  /* 0x0000000000207805 */ /* 0x000fc4000001ff00 */
[----:B------:R-:W-:Y:S02]  /*0740*/  CS2R R34, SRZ ;  /* 0x0000000000227805 */ /* 0x000fe4000001ff00 */
[----:B------:R-:W-:Y:S02]  /*0750*/  CS2R R28, SRZ ;  /* 0x00000000001c7805 */ /* 0x000fe4000001ff00 */
[----:B------:R-:W-:Y:S02]  /*0760*/  CS2R R30, SRZ ;  /* 0x00000000001e7805 */ /* 0x000fe4000001ff00 */
[----:B------:R-:W-:Y:S01]  /*0770*/  LOP3.LUT R13, R12, 0xff, RZ, 0xc0, !PT ;  /* 0x000000ff0c0d7812 */ /* 0x000fe200078ec0ff */
[----:B--2---:R-:W-:Y:S04]  /*0780*/  STS.U16 [R7+UR6], R17 ;  /* 0x0000001107007988 */ /* 0x004fe80008000406 */
[----:B---3--:R-:W-:Y:S04]  /*0790*/  STS.U16 [R7+UR6+0x200], R18 ;  /* 0x0002001207007988 */ /* 0x008fe80008000406 */
[----:B----4-:R-:W-:Y:S04]  /*07a0*/  STS.U16 [R7+UR6+0x400], R19 ;  /* 0x0004001307007988 */ /* 0x010fe80008000406 */
[----:B------:R-:W-:Y:S04]  /*07b0*/  STS.U16 [R7+UR6+0x600], R20 ;  /* 0x0006001407007988 */ /* 0x000fe80008000406 */
[----:B------:R0:W-:Y:S04]  /*07c0*/  STS.U16 [R7+UR6+0x800], R21 ;  /* 0x0008001507007988 */ /* 0x0001e80008000406 */
[----:B------:R-:W-:Y:S01]  /*07d0*/  STS.U16 [R7+UR6+0xa00], R22 ;  /* 0x000a001607007988 */ /* 0x000fe20008000406 */
[----:B0-----:R-:W-:-:S03]  /*07e0*/  CS2R R20, SRZ ;  /* 0x0000000000147805 */ /* 0x001fc6000001ff00 */
[----:B-----5:R-:W-:Y:S04]  /*07f0*/  STS.U16 [R7+UR6+0xc00], R16 ;  /* 0x000c001007007988 */ /* 0x020fe80008000406 */
[----:B------:R0:W-:Y:S04]  /*0800*/  STS.U16 [R7+UR6+0xe00], R23 ;  /* 0x000e001707007988 */ /* 0x0001e80008000406 */
[----:B------:R-:W-:Y:S04]  /*0810*/  STS.U16 [R7+UR6+0x1000], R24 ;  /* 0x0010001807007988 */ /* 0x000fe80008000406 */
[----:B------:R1:W-:Y:S01]  /*0820*/  STS.U16 [R7+UR6+0x1200], R25 ;  /* 0x0012001907007988 */ /* 0x0003e20008000406 */
[----:B0-----:R-:W-:-:S03]  /*0830*/  CS2R R22, SRZ ;  /* 0x0000000000167805 */ /* 0x001fc6000001ff00 */
[----:B------:R-:W-:Y:S01]  /*0840*/  STS.U16 [R7+UR6+0x1400], R10 ;  /* 0x0014000a07007988 */ /* 0x000fe20008000406 */
[----:B-1----:R-:W-:-:S03]  /*0850*/  CS2R R24, SRZ ;  /* 0x0000000000187805 */ /* 0x002fc6000001ff00 */
[----:B------:R-:W-:Y:S04]  /*0860*/  STS.U16 [R7+UR6+0x1600], R26 ;  /* 0x0016001a07007988 */ /* 0x000fe80008000406 */
[----:B------:R0:W-:Y:S04]  /*0870*/  STS.U16 [R7+UR6+0x1800], R5 ;  /* 0x0018000507007988 */ /* 0x0001e80008000406 */
[----:B------:R-:W-:Y:S04]  /*0880*/  STS.U16 [R7+UR6+0x1a00], R6 ;  /* 0x001a000607007988 */ /* 0x000fe80008000406 */
[----:B------:R1:W-:Y:S01]  /*0890*/  STS.U16 [R7+UR6+0x1c00], R14 ;  /* 0x001c000e07007988 */ /* 0x0003e20008000406 */
[----:B0-----:R-:W-:-:S03]  /*08a0*/  LOP3.LUT R5, R12, 0xe0, RZ, 0xc0, !PT ;  /* 0x000000e00c057812 */ /* 0x001fc600078ec0ff */
[----:B------:R0:W-:Y:S01]  /*08b0*/  STS.U16 [R7+UR6+0x1e00], R8 ;  /* 0x001e000807007988 */ /* 0x0001e20008000406 */
[----:B------:R-:W-:Y:S01]  /*08c0*/  CS2R R26, SRZ ;  /* 0x00000000001a7805 */ /* 0x000fe2000001ff00 */
[----:B-1----:R-:W-:Y:S01]  /*08d0*/  IMAD.SHL.U32 R14, R12, 0x20, RZ ;  /* 0x000000200c0e7824 */ /* 0x002fe200078e00ff */
[----:B0-----:R-:W-:Y:S01]  /*08e0*/  SHF.L.U32 R8, R5, 0x3, RZ ;  /* 0x0000000305087819 */ /* 0x001fe200000006ff */
[----:B------:R-:W-:Y:S06]  /*08f0*/  @!P0 BRA `(.L_x_0) ;  /* 0x0000001800588947 */ /* 0x000fec0003800000 */
[C---:B------:R-:W-:Y:S01]  /*0900*/  IMAD.SHL.U32 R7, R12.reuse, 0x8, RZ ;  /* 0x000000080c077824 */ /* 0x040fe200078e00ff */
[C---:B------:R-:W-:Y:S01]  /*0910*/  LOP3.LUT R6, R12.reuse, 0x7, RZ, 0xc0, !PT ;  /* 0x000000070c067812 */ /* 0x040fe200078ec0ff */
[----:B------:R-:W0:Y:S01]  /*0920*/  LDC.64 R10, c[0x0][0x250] ;  /* 0x00009400ff0a7b82 */ /* 0x000e220000000a00 */
[C---:B------:R-:W-:Y:S01]  /*0930*/  LOP3.LUT R15, R12.reuse, 0x7f, RZ, 0xc0, !PT ;  /* 0x0000007f0c0f7812 */ /* 0x040fe200078ec0ff */
[----:B------:R-:W-:Y:S01]  /*0940*/  ULDC UR4, c[0x0][0x258] ;  /* 0x0000960000047ab9 */ /* 0x000fe20000000800 */
[----:B------:R-:W-:Y:S01]  /*0950*/  LOP3.LUT P0, RZ, R12, 0x80, RZ, 0xc0, !PT ;  /* 0x000000800cff7812 */ /* 0x000fe2000780c0ff */
[----:B------:R-:W-:Y:S01]  /*0960*/  IMAD.SHL.U32 R17, R6, 0x10, RZ ;  /* 0x0000001006117824 */ /* 0x000fe200078e00ff */
[----:B------:R-:W-:Y:S01]  /*0970*/  LOP3.LUT R19, R12, 0x20, RZ, 0xc0, !PT ;  /* 0x000000200c137812 */ /* 0x000fe200078ec0ff */
[C---:B------:R-:W-:Y:S01]  /*0980*/  IMAD.SHL.U32 R71, R15.reuse, 0x2, RZ ;  /* 0x000000020f477824 */ /* 0x040fe200078e00ff */
[--C-:B------:R-:W-:Y:S01]  /*0990*/  SHF.R.U32.HI R9, RZ, 0x3, R12.reuse ;  /* 0x00000003ff097819 */ /* 0x100fe2000001160c */
[----:B------:R-:W-:Y:S01]  /*09a0*/  IMAD R15, R15, UR4, RZ ;  /* 0x000000040f0f7c24 */ /* 0x000fe2000f8e02ff */
[----:B------:R-:W-:Y:S01]  /*09b0*/  LOP3.LUT R7, R7, 0x30, RZ, 0xc0, !PT ;  /* 0x0000003007077812 */ /* 0x000fe200078ec0ff */
[C---:B------:R-:W-:Y:S01]  /*09c0*/  IMAD R20, R6.reuse, 0x4, R19 ;  /* 0x0000000406147824 */ /* 0x040fe200078e0213 */
[----:B------:R-:W-:Y:S01]  /*09d0*/  SEL R16, RZ, 0x110, !P0 ;  /* 0x00000110ff107807 */ /* 0x000fe20004000000 */
[----:B------:R-:W-:Y:S01]  /*09e0*/  ULDC.64 UR4, c[0x0][0x218] ;  /* 0x0000860000047ab9 */ /* 0x000fe20000000a00 */
[----:B------:R-:W-:Y:S01]  /*09f0*/  SHF.R.S32.HI R22, RZ, 0x2, R12 ;  /* 0x00000002ff167819 */ /* 0x000fe2000001140c */
[----:B------:R-:W1:Y:S01]  /*0a00*/  LDC.64 R84, c[0x0][0x220] ;  /* 0x00008800ff547b82 */ /* 0x000e620000000a00 */
[----:B------:R-:W-:Y:S01]  /*0a10*/  LOP3.LUT R21, R9, 0x4, RZ, 0xc0, !PT ;  /* 0x0000000409157812 */ /* 0x000fe200078ec0ff */
[----:B------:R-:W-:Y:S01]  /*0a20*/  IMAD R9, R6, 0x40, R7 ;  /* 0x0000004006097824 */ /* 0x000fe200078e0207 */
[----:B------:R-:W-:Y:S01]  /*0a30*/  LOP3.LUT R7, R17, 0x30, R36, 0x78, !PT ;  /* 0x0000003011077812 */ /* 0x000fe200078e7824 */
[----:B------:R-:W-:Y:S01]  /*0a40*/  IMAD.MOV.U32 R75, RZ, RZ, 0x3f800000 ;  /* 0x3f800000ff4b7424 */ /* 0x000fe200078e00ff */
[----:B------:R-:W-:Y:S01]  /*0a50*/  LOP3.LUT R5, R36, 0x38, RZ, 0xc0, !PT ;  /* 0x0000003824057812 */ /* 0x000fe200078ec0ff */
[----:B------:R-:W-:Y:S01]  /*0a60*/  IMAD.MOV.U32 R80, RZ, RZ, -0x800000 ;  /* 0xff800000ff507424 */ /* 0x000fe200078e00ff */
[----:B------:R-:W-:Y:S01]  /*0a70*/  LOP3.LUT R71, R16, R71, RZ, 0x3c, !PT ;  /* 0x0000004710477212 */ /* 0x000fe200078e3cff */
[----:B------:R-:W2:Y:S01]  /*0a80*/  LDC R25, c[0x0][0x268] ;  /* 0x00009a00ff197b82 */ /* 0x000ea20000000800 */
[----:B------:R-:W-:Y:S01]  /*0a90*/  SGXT R16, R22, 0x1 ;  /* 0x000000011610781a */ /* 0x000fe20000000200 */
[----:B0-----:R-:W-:Y:S01]  /*0aa0*/  IMAD R10, R10, UR7, RZ ;  /* 0x000000070a0a7c24 */ /* 0x001fe2000f8e02ff */
[----:B------:R-:W-:Y:S01]  /*0ab0*/  LEA R7, R20, R7, 0x6 ;  /* 0x0000000714077211 */ /* 0x000fe200078e30ff */
[----:B------:R-:W-:Y:S01]  /*0ac0*/  IMAD.MOV.U32 R79, RZ, RZ, -0x800000 ;  /* 0xff800000ff4f7424 */ /* 0x000fe200078e00ff */
[----:B------:R-:W-:Y:S01]  /*0ad0*/  IADD3 R18, R5, UR6, RZ ;  /* 0x0000000605127c10 */ /* 0x000fe2000fffe0ff */
[----:B------:R-:W-:Y:S01]  /*0ae0*/  IMAD.MOV.U32 R77, RZ, RZ, -0x800000 ;  /* 0xff800000ff4d7424 */ /* 0x000fe200078e00ff */
[----:B------:R-:W-:Y:S01]  /*0af0*/  SHF.R.U32.HI R20, RZ, 0x1, R19 ;  /* 0x00000001ff147819 */ /* 0x000fe20000011613 */
[----:B------:R-:W-:Y:S01]  /*0b00*/  IMAD.MOV.U32 R74, RZ, RZ, 0x3f800000 ;  /* 0x3f800000ff4a7424 */ /* 0x000fe200078e00ff */
[----:B------:R-:W-:Y:S01]  /*0b10*/  LOP3.LUT R19, R16, 0x90, RZ, 0xc0, !PT ;  /* 0x0000009010137812 */ /* 0x000fe200078ec0ff */
[----:B------:R-:W-:Y:S01]  /*0b20*/  IMAD.IADD R6, R18, 0x1, R21 ;  /* 0x0000000112067824 */ /* 0x000fe200078e0215 */
[----:B------:R-:W-:Y:S01]  /*0b30*/  SHF.R.U32.HI R16, RZ, 0x7, R12 ;  /* 0x00000007ff107819 */ /* 0x000fe2000001160c */
[----:B------:R-:W-:Y:S01]  /*0b40*/  IMAD.MOV.U32 R72, RZ, RZ, 0x3f800000 ;  /* 0x3f800000ff487424 */ /* 0x000fe200078e00ff */
[----:B------:R-:W-:-:S02]  /*0b50*/  LOP3.LUT R18, R14, 0x360, RZ, 0xc0, !PT ;  /* 0x000003600e127812 */ /* 0x000fc400078ec0ff */
[----:B------:R-:W-:Y:S02]  /*0b60*/  CS2R R32, SRZ ;  /* 0x0000000000207805 */ /* 0x000fe4000001ff00 */
[C---:B------:R-:W-:Y:S02]  /*0b70*/  LOP3.LUT R21, R19.reuse, R20, RZ, 0x3c, !PT ;  /* 0x0000001413157212 */ /* 0x040fe400078e3cff */
[----:B------:R-:W-:Y:S02]  /*0b80*/  CS2R R34, SRZ ;  /* 0x0000000000227805 */ /* 0x000fe4000001ff00 */
[----:B------:R-:W-:Y:S01]  /*0b90*/  SGXT.U32 R16, R16, 0x1 ;  /* 0x000000011010781a */ /* 0x000fe20000000000 */
[----:B------:R-:W-:Y:S01]  /*0ba0*/  ULDC UR9, c[0x0][0x238] ;  /* 0x00008e0000097ab9 */ /* 0x000fe20000000800 */
[----:B------:R-:W-:Y:S02]  /*0bb0*/  LOP3.LUT R23, R19, R8, RZ, 0xfc, !PT ;  /* 0x0000000813177212 */ /* 0x000fe400078efcff */
[----:B------:R-:W-:Y:S01]  /*0bc0*/  IADD3 R8, R21, UR6, R18 ;  /* 0x0000000615087c10 */ /* 0x000fe2000fffe012 */
[----:B------:R-:W-:Y:S01]  /*0bd0*/  IMAD R18, R16, R11, RZ ;  /* 0x0000000b10127224 */ /* 0x000fe200078e02ff */
[----:B------:R-:W-:Y:S01]  /*0be0*/  SHF.R.S32.HI R17, RZ, 0x6, R12 ;  /* 0x00000006ff117819 */ /* 0x000fe2000001140c */
[----:B------:R-:W-:Y:S01]  /*0bf0*/  IMAD.HI R16, R15, 0x2, RZ ;  /* 0x000000020f107827 */ /* 0x000fe200078e02ff */
[----:B------:R-:W-:-:S02]  /*0c00*/  LOP3.LUT R21, R19, 0x160, R14, 0xf8, !PT ;  /* 0x0000016013157812 */ /* 0x000fc400078ef80e */
[----:B------:R-:W-:Y:S01]  /*0c10*/  LOP3.LUT R14, R14, 0x60, RZ, 0xc0, !PT ;  /* 0x000000600e0e7812 */ /* 0x000fe200078ec0ff */
[----:B------:R-:W-:Y:S01]  /*0c20*/  IMAD R20, R11, 0x2, R18 ;  /* 0x000000020b147824 */ /* 0x000fe200078e0212 */
[----:B------:R-:W-:Y:S02]  /*0c30*/  SGXT R17, R17, 0x1 ;  /* 0x000000011111781a */ /* 0x000fe40000000200 */
[----:B------:R-:W-:Y:S01]  /*0c40*/  LOP3.LUT R19, R12, 0x10, RZ, 0xc0, !PT ;  /* 0x000000100c137812 */ /* 0x000fe200078ec0ff */
[----:B------:R-:W-:Y:S01]  /*0c50*/  IMAD R22, R11, 0x2, R20 ;  /* 0x000000020b167824 */ /* 0x000fe200078e0214 */
[----:B------:R-:W-:Y:S01]  /*0c60*/  LOP3.LUT R17, R17, 0x90, RZ, 0xc0, !PT ;  /* 0x0000009011117812 */ /* 0x000fe200078ec0ff */
[----:B------:R-:W-:Y:S01]  /*0c70*/  VIADD R26, R14, UR6 ;  /* 0x000000060e1a7c36 */ /* 0x000fe20008000000 */
[----:B------:R-:W-:Y:S01]  /*0c80*/  LOP3.LUT R28, R9, 0x10, R36, 0x78, !PT ;  /* 0x00000010091c7812 */ /* 0x000fe200078e7824 */
[----:B------:R-:W-:Y:S01]  /*0c90*/  IMAD R24, R11, 0x2, R22 ;  /* 0x000000020b187824 */ /* 0x000fe200078e0216 */
[----:B------:R-:W-:Y:S01]  /*0ca0*/  LOP3.LUT R9, R17, 0x17e, R36, 0x78, !PT ;  /* 0x0000017e11097812 */ /* 0x000fe200078e7824 */
[C---:B------:R-:W-:Y:S01]  /*0cb0*/  IMAD.SHL.U32 R14, R10.reuse, 0x2, RZ ;  /* 0x000000020a0e7824 */ /* 0x040fe200078e00ff */
[----:B------:R-:W-:Y:S01]  /*0cc0*/  SHF.L.U32 R17, R15, 0x1, RZ ;  /* 0x000000010f117819 */ /* 0x000fe200000006ff */
[----:B------:R-:W-:Y:S01]  /*0cd0*/  IMAD.HI R15, R10, 0x2, RZ ;  /* 0x000000020a0f7827 */ /* 0x000fe200078e02ff */
[----:B------:R-:W-:-:S02]  /*0ce0*/  LEA R30, R19, R26, 0x7 ;  /* 0x0000001a131e7211 */ /* 0x000fc400078e38ff */
[----:B------:R-:W-:Y:S01]  /*0cf0*/  LOP3.LUT R23, R23, 0x10, R36, 0x78, !PT ;  /* 0x0000001017177812 */ /* 0x000fe200078e7824 */
[----:B------:R-:W-:Y:S01]  /*0d00*/  IMAD R26, R11, 0x2, R24 ;  /* 0x000000020b1a7824 */ /* 0x000fe200078e0218 */
[----:B------:R-:W-:Y:S01]  /*0d10*/  IADD3 R99, P0, P1, R17, UR4, R14 ;  /* 0x0000000411637c10 */ /* 0x000fe2000f91e00e */
[----:B------:R-:W-:Y:S01]  /*0d20*/  IMAD R19, R19, 0x20, R28 ;  /* 0x0000002013137824 */ /* 0x000fe200078e021c */
[----:B------:R-:W-:Y:S01]  /*0d30*/  IADD3 R10, R23, R30, RZ ;  /* 0x0000001e170a7210 */ /* 0x000fe20007ffe0ff */
[C---:B------:R-:W-:Y:S01]  /*0d40*/  IMAD R14, R11.reuse, 0x2, R26 ;  /* 0x000000020b0e7824 */ /* 0x040fe200078e021a */
[----:B------:R-:W-:Y:S01]  /*0d50*/  IADD3.X R23, R16, UR5, R15, P0, P1 ;  /* 0x0000000510177c10 */ /* 0x000fe200087e240f */
[----:B------:R-:W-:Y:S01]  /*0d60*/  ULDC.64 UR4, c[0x0][0x260] ;  /* 0x0000980000047ab9 */ /* 0x000fe20000000a00 */
[----:B------:R-:W-:Y:S01]  /*0d70*/  LOP3.LUT R15, R12, 0xf, RZ, 0xc0, !PT ;  /* 0x0000000f0c0f7812 */ /* 0x000fe200078ec0ff */
[----:B------:R-:W-:Y:S01]  /*0d80*/  IMAD R16, R11, 0x2, R14 ;  /* 0x000000020b107824 */ /* 0x000fe200078e020e */
[-C--:B------:R-:W-:Y:S01]  /*0d90*/  LEA R106, P4, R24, R99.reuse, 0x1 ;  /* 0x00000063186a7211 */ /* 0x080fe200078808ff */
[----:B------:R-:W-:Y:S01]  /*0da0*/  UIMAD UR4, UR7, UR4, URZ ;  /* 0x00000004070472a4 */ /* 0x000fe2000f8e023f */
[-C--:B------:R-:W-:Y:S01]  /*0db0*/  LEA R112, P0, R18, R99.reuse, 0x1 ;  /* 0x0000006312707211 */ /* 0x080fe200078008ff */
[----:B------:R-:W-:Y:S01]  /*0dc0*/  IMAD R15, R15, UR5, RZ ;  /* 0x000000050f0f7c24 */ /* 0x000fe2000f8e02ff */
[----:B------:R-:W-:Y:S01]  /*0dd0*/  LEA R11, R11, R16, 0x1 ;  /* 0x000000100b0b7211 */ /* 0x000fe200078e08ff */
[----:B------:R-:W-:Y:S01]  /*0de0*/  USHF.L.U32 UR5, UR4, 0x1, URZ ;  /* 0x0000000104057899 */ /* 0x000fe2000800063f */
[-C--:B------:R-:W-:Y:S01]  /*0df0*/  LEA R110, P1, R20, R99.reuse, 0x1 ;  /* 0x00000063146e7211 */ /* 0x080fe200078208ff */
[----:B------:R-:W-:Y:S01]  /*0e00*/  IMAD.SHL.U32 R17, R15, 0x2, RZ ;  /* 0x000000020f117824 */ /* 0x000fe200078e00ff */
[----:B------:R-:W-:-:S02]  /*0e10*/  LEA R108, P3, R22, R99, 0x1 ;  /* 0x00000063166c7211 */ /* 0x000fc400078608ff */
[----:B------:R-:W-:Y:S02]  /*0e20*/  CS2R R28, SRZ ;  /* 0x00000000001c7805 */ /* 0x000fe4000001ff00 */
[----:B------:R-:W-:Y:S02]  /*0e30*/  LEA.HI.X.SX32 R107, R24, R23, 0x1, P4 ;  /* 0x00000017186b7211 */ /* 0x000fe400020f0eff */
[----:B------:R-:W-:Y:S02]  /*0e40*/  CS2R R30, SRZ ;  /* 0x00000000001e7805 */ /* 0x000fe4000001ff00 */
[----:B------:R-:W-:Y:S02]  /*0e50*/  LEA R98, P4, R11, R99, 0x1 ;  /* 0x000000630b627211 */ /* 0x000fe400078808ff */
[----:B------:R-:W-:Y:S02]  /*0e60*/  SHF.R.U32.HI R27, RZ, 0x4, R12 ;  /* 0x00000004ff1b7819 */ /* 0x000fe4000001160c */
[----:B------:R-:W-:-:S02]  /*0e70*/  LEA.HI.X.SX32 R113, R18, R23, 0x1, P0 ;  /* 0x0000001712717211 */ /* 0x000fc400000f0eff */
[-C--:B------:R-:W-:Y:S02]  /*0e80*/  LEA.HI.X.SX32 R111, R20, R23.reuse, 0x1, P1 ;  /* 0x00000017146f7211 */ /* 0x080fe400008f0eff */
[----:B------:R-:W-:Y:S02]  /*0e90*/  LEA.HI.X.SX32 R109, R22, R23, 0x1, P3 ;  /* 0x00000017166d7211 */ /* 0x000fe400018f0eff */
[-C--:B------:R-:W-:Y:S02]  /*0ea0*/  LEA R104, P0, R26, R99.reuse, 0x1 ;  /* 0x000000631a687211 */ /* 0x080fe400078008ff */
[-C--:B------:R-:W-:Y:S02]  /*0eb0*/  LEA R102, P1, R14, R99.reuse, 0x1 ;  /* 0x000000630e667211 */ /* 0x080fe400078208ff */
[----:B------:R-:W-:Y:S02]  /*0ec0*/  LEA R100, P3, R16, R99, 0x1 ;  /* 0x0000006310647211 */ /* 0x000fe400078608ff */
[----:B------:R-:W-:-:S02]  /*0ed0*/  LEA.HI.X.SX32 R99, R11, R23, 0x1, P4 ;  /* 0x000000170b637211 */ /* 0x000fc400020f0eff */
[----:B------:R-:W-:Y:S02]  /*0ee0*/  SGXT.U32 R11, R27, 0x4 ;  /* 0x000000041b0b781a */ /* 0x000fe40000000000 */
[-C--:B------:R-:W-:Y:S01]  /*0ef0*/  LEA.HI.X.SX32 R101, R16, R23.reuse, 0x1, P3 ;  /* 0x0000001710657211 */ /* 0x080fe200018f0eff */
[----:B------:R-:W-:Y:S01]  /*0f00*/  IMAD.HI R16, R15, 0x2, RZ ;  /* 0x000000020f107827 */ /* 0x000fe200078e02ff */
[----:B-1----:R-:W-:Y:S01]  /*0f10*/  IADD3 R84, P3, P4, R17, UR5, R84 ;  /* 0x0000000511547c10 */ /* 0x002fe2000fc7e054 */
[----:B------:R-:W-:Y:S01]  /*0f20*/  UIMAD.WIDE UR4, UR4, 0x2, URZ ;  /* 0x00000002040478a5 */ /* 0x000fe2000f8e023f */
[----:B------:R-:W-:Y:S01]  /*0f30*/  LEA.HI.X.SX32 R103, R14, R23, 0x1, P1 ;  /* 0x000000170e677211 */ /* 0x000fe200008f0eff */
[----:B--2---:R-:W-:Y:S01]  /*0f40*/  IMAD R17, R11, R25, RZ ;  /* 0x000000190b117224 */ /* 0x004fe200078e02ff */
[----:B------:R-:W-:Y:S02]  /*0f50*/  LEA.HI R14, R12, 0x30, RZ, 0x1c ;  /* 0x000000300c0e7811 */ /* 0x000fe400078fe0ff */
[----:B------:R-:W-:Y:S01]  /*0f60*/  LEA.HI.X.SX32 R105, R26, R23, 0x1, P0 ;  /* 0x000000171a697211 */ /* 0x000fe200000f0eff */
[----:B------:R-:W-:Y:S01]  /*0f70*/  IMAD R15, R25, 0x10, R17 ;  /* 0x00000010190f7824 */ /* 0x000fe200078e0211 */
[----:B------:R-:W-:-:S02]  /*0f80*/  LOP3.LUT P1, RZ, R12, 0x3, RZ, 0xc0, !PT ;  /* 0x000000030cff7812 */ /* 0x000fc4000782c0ff */
[----:B------:R-:W-:Y:S02]  /*0f90*/  CS2R R26, SRZ ;  /* 0x00000000001a7805 */ /* 0x000fe4000001ff00 */
[----:B------:R-:W-:Y:S02]  /*0fa0*/  LOP3.LUT P0, RZ, R12, 0x1, RZ, 0xc0, !PT ;  /* 0x000000010cff7812 */ /* 0x000fe4000780c0ff */
[----:B------:R-:W-:Y:S02]  /*0fb0*/  CS2R R22, SRZ ;  /* 0x0000000000167805 */ /* 0x000fe4000001ff00 */
[----:B------:R-:W-:Y:S01]  /*0fc0*/  LOP3.LUT R11, R21, 0x10, R12, 0x78, !PT ;  /* 0x00000010150b7812 */ /* 0x000fe200078e780c */
[----:B------:R-:W-:Y:S01]  /*0fd0*/  UMOV UR4, URZ ;  /* 0x0000003f00047c82 */ /* 0x000fe20008000000 */
[----:B------:R-:W-:Y:S01]  /*0fe0*/  IADD3.X R20, R16, UR5, R85, P3, P4 ;  /* 0x0000000510147c10 */ /* 0x000fe20009fe8455 */
[----:B------:R-:W-:Y:S01]  /*0ff0*/  IMAD R16, R14, R25, RZ ;  /* 0x000000190e107224 */ /* 0x000fe200078e02ff */
[----:B------:R-:W-:-:S02]  /*1000*/  LEA.HI R12, R12, 0x70, RZ, 0x1c ;  /* 0x000000700c0c7811 */ /* 0x000fc400078fe0ff */
[----:B------:R-:W-:Y:S02]  /*1010*/  LEA R14, R25, R15, 0x4 ;  /* 0x0000000f190e7211 */ /* 0x000fe400078e20ff */
[-C--:B------:R-:W-:Y:S01]  /*1020*/  LEA R96, P6, R17, R84.reuse, 0x1 ;  /* 0x0000005411607211 */ /* 0x080fe200078c08ff */
[----:B------:R-:W-:Y:S01]  /*1030*/  IMAD R18, R12, R25, RZ ;  /* 0x000000190c127224 */ /* 0x000fe200078e02ff */
[----:B------:R-:W-:Y:S01]  /*1040*/  LEA R94, P5, R15, R84, 0x1 ;  /* 0x000000540f5e7211 */ /* 0x000fe200078a08ff */
[----:B------:R-:W-:Y:S01]  /*1050*/  IMAD R12, R25, 0x20, R14 ;  /* 0x00000020190c7824 */ /* 0x000fe200078e020e */
[----:B------:R-:W-:Y:S02]  /*1060*/  LEA.HI.X.SX32 R97, R17, R20, 0x1, P6 ;  /* 0x0000001411617211 */ /* 0x000fe400030f0eff */
[-C--:B------:R-:W-:Y:S01]  /*1070*/  LEA R90, P4, R16, R84.reuse, 0x1 ;  /* 0x00000054105a7211 */ /* 0x080fe200078808ff */
[----:B------:R-:W-:Y:S01]  /*1080*/  IMAD R17, R25, 0x10, R12 ;  /* 0x0000001019117824 */ /* 0x000fe200078e020c */
[----:B------:R-:W-:-:S02]  /*1090*/  LEA R92, P6, R14, R84, 0x1 ;  /* 0x000000540e5c7211 */ /* 0x000fc400078c08ff */
[-C--:B------:R-:W-:Y:S02]  /*10a0*/  LEA.HI.X.SX32 R95, R15, R20.reuse, 0x1, P5 ;  /* 0x000000140f5f7211 */ /* 0x080fe400028f0eff */
[----:B------:R-:W-:Y:S02]  /*10b0*/  LEA R15, R25, R17, 0x4 ;  /* 0x00000011190f7211 */ /* 0x000fe400078e20ff */
[----:B------:R-:W-:Y:S02]  /*10c0*/  CS2R R24, SRZ ;  /* 0x0000000000187805 */ /* 0x000fe4000001ff00 */
[----:B------:R-:W-:Y:S02]  /*10d0*/  LEA.HI.X.SX32 R91, R16, R20, 0x1, P4 ;  /* 0x00000014105b7211 */ /* 0x000fe400020f0eff */
[----:B------:R-:W-:Y:S02]  /*10e0*/  LEA R82, P3, R18, R84, 0x1 ;  /* 0x0000005412527211 */ /* 0x000fe400078608ff */
[----:B------:R-:W-:-:S02]  /*10f0*/  LEA.HI.X.SX32 R93, R14, R20, 0x1, P6 ;  /* 0x000000140e5d7211 */ /* 0x000fc400030f0eff */
[-C--:B------:R-:W-:Y:S02]  /*1100*/  LEA R88, P4, R12, R84.reuse, 0x1 ;  /* 0x000000540c587211 */ /* 0x080fe400078808ff */
[-C--:B------:R-:W-:Y:S02]  /*1110*/  LEA R86, P5, R17, R84.reuse, 0x1 ;  /* 0x0000005411567211 */ /* 0x080fe400078a08ff */
[----:B------:R-:W-:Y:S02]  /*1120*/  LEA R84, P6, R15, R84, 0x1 ;  /* 0x000000540f547211 */ /* 0x000fe400078c08ff */
[-C--:B------:R-:W-:Y:S01]  /*1130*/  LEA.HI.X.SX32 R83, R18, R20.reuse, 0x1, P3 ;  /* 0x0000001412537211 */ /* 0x080fe200018f0eff */
[----:B------:R-:W-:Y:S01]  /*1140*/  IMAD.MOV.U32 R18, RZ, RZ, RZ ;  /* 0x000000ffff127224 */ /* 0x000fe200078e00ff */
[-C--:B------:R-:W-:Y:S02]  /*1150*/  LEA.HI.X.SX32 R89, R12, R20.reuse, 0x1, P4 ;  /* 0x000000140c597211 */ /* 0x080fe400020f0eff */
[----:B------:R-:W-:-:S02]  /*1160*/  LEA.HI.X.SX32 R87, R17, R20, 0x1, P5 ;  /* 0x0000001411577211 */ /* 0x000fc400028f0eff */
[----:B------:R-:W-:Y:S02]  /*1170*/  LEA.HI.X.SX32 R85, R15, R20, 0x1, P6 ;  /* 0x000000140f557211 */ /* 0x000fe400030f0eff */
[----:B------:R-:W-:Y:S02]  /*1180*/  CS2R R20, SRZ ;  /* 0x0000000000147805 */ /* 0x000fe4000001ff00 */
[C---:B------:R-:W-:Y:S02]  /*1190*/  ISETP.GE.U32.AND P3, PT, R13.reuse, 0x40, PT ;  /* 0x000000400d00780c */ /* 0x040fe40003f66070 */
[C---:B------:R-:W-:Y:S02]  /*11a0*/  ISETP.LT.U32.AND P1, PT, R13.reuse, 0x40, !P1 ;  /* 0x000000400d00780c */ /* 0x040fe40004f21070 */
[C---:B------:R-:W-:Y:S02]  /*11b0*/  ISETP.LT.U32.AND P0, PT, R13.reuse, 0x40, !P0 ;  /* 0x000000400d00780c */ /* 0x040fe40004701070 */
[----:B------:R-:W-:-:S02]  /*11c0*/  LEA R12, R13, UR6, 0x2 ;  /* 0x000000060d0c7c11 */ /* 0x000fc4000f8e10ff */
[----:B------:R-:W-:Y:S02]  /*11d0*/  MOV R14, RZ ;  /* 0x000000ff000e7202 */ /* 0x000fe40000000f00 */
[----:B------:R-:W-:Y:S02]  /*11e0*/  MOV R78, 0xff800000 ;  /* 0xff800000004e7802 */ /* 0x000fe40000000f00 */
[----:B------:R-:W-:Y:S02]  /*11f0*/  MOV R73, 0x3f800000 ;  /* 0x3f80000000497802 */ /* 0x000fe40000000f00 */
[C---:B------:R-:W-:Y:S02]  /*1200*/  LOP3.LUT R70, R71.reuse, 0x20, RZ, 0x3c, !PT ;  /* 0x0000002047467812 */ /* 0x040fe400078e3cff */
[C---:B------:R-:W-:Y:S02]  /*1210*/  LOP3.LUT R69, R71.reuse, 0x40, RZ, 0x3c, !PT ;  /* 0x0000004047457812 */ /* 0x040fe400078e3cff */
[----:B------:R-:W-:-:S02]  /*1220*/  LOP3.LUT R68, R71, 0x60, RZ, 0x3c, !PT ;  /* 0x0000006047447812 */ /* 0x000fc400078e3cff */
[----:B------:R-:W-:Y:S02]  /*1230*/  LOP3.LUT R13, R7, 0x40, RZ, 0x3c, !PT ;  /* 0x00000040070d7812 */ /* 0x000fe400078e3cff */
[----:B------:R-:W-:-:S07]  /*1240*/  LOP3.LUT R15, R19, 0x20, RZ, 0x3c, !PT ;  /* 0x00000020130f7812 */ /* 0x000fce00078e3cff */
.L_x_1:
[----:B------:R-:W-:-:S04]  /*1250*/  IMAD.WIDE R50, R14, 0x2, R104 ;  /* 0x000000020e327825 */ /* 0x000fc800078e0268 */
[C---:B------:R-:W-:Y:S02]  /*1260*/  IMAD.WIDE R46, R14.reuse, 0x2, R112 ;  /* 0x000000020e2e7825 */ /* 0x040fe400078e0270 */
[----:B------:R-:W2:Y:S02]  /*1270*/  LDG.E.U16 R50, desc[UR10][R50.64] ;  /* 0x0000000a32327981 */ /* 0x000ea4000c1e1500 */
[C---:B------:R-:W-:Y:S02]  /*1280*/  IMAD.WIDE R48, R14.reuse, 0x2, R110 ;  /* 0x000000020e307825 */ /* 0x040fe400078e026e */
[----:B------:R-:W3:Y:S02]  /*1290*/  LDG.E.U16 R52, desc[UR10][R46.64] ;  /* 0x0000000a2e347981 */ /* 0x000ee4000c1e1500 */
[C---:B------:R-:W-:Y:S02]  /*12a0*/  IMAD.WIDE R36, R14.reuse, 0x2, R102 ;  /* 0x000000020e247825 */ /* 0x040fe400078e0266 */
[----:B------:R-:W4:Y:S02]  /*12b0*/  LDG.E.U16 R49, desc[UR10][R48.64] ;  /* 0x0000000a30317981 */ /* 0x000f24000c1e1500 */
[----:B------:R-:W-:-:S02]  /*12c0*/  IMAD.WIDE R38, R14, 0x2, R108 ;  /* 0x000000020e267825 */ /* 0x000fc400078e026c */
[----:B------:R-:W5:Y:S02]  /*12d0*/  LDG.E.U16 R37, desc[UR10][R36.64] ;  /* 0x0000000a24257981 */ /* 0x000f64000c1e1500 */
[C---:B------:R-:W-:Y:S02]  /*12e0*/  IMAD.WIDE R40, R14.reuse, 0x2, R100 ;  /* 0x000000020e287825 */ /* 0x040fe400078e0264 */
[----:B------:R-:W5:Y:S02]  /*12f0*/  LDG.E.U16 R38, desc[UR10][R38.64] ;  /* 0x0000000a26267981 */ /* 0x000f64000c1e1500 */
[C---:B------:R-:W-:Y:S02]  /*1300*/  IMAD.WIDE R42, R14.reuse, 0x2, R106 ;  /* 0x000000020e2a7825 */ /* 0x040fe400078e026a */
[----:B------:R-:W5:Y:S02]  /*1310*/  LDG.E.U16 R64, desc[UR10][R40.64] ;  /* 0x0000000a28407981 */ /* 0x000f64000c1e1500 */
[----:B------:R-:W-:-:S02]  /*1320*/  IMAD.WIDE R44, R14, 0x2, R98 ;  /* 0x000000020e2c7825 */ /* 0x000fc400078e0262 */
[----:B------:R-:W5:Y:S04]  /*1330*/  LDG.E.U16 R65, desc[UR10][R42.64] ;  /* 0x0000000a2a417981 */ /* 0x000f68000c1e1500 */
[----:B------:R-:W5:Y:S01]  /*1340*/  LDG.E.U16 R67, desc[UR10][R44.64] ;  /* 0x0000000a2c437981 */ /* 0x000f62000c1e1500 */
[----:B------:R-:W-:Y:S06]  /*1350*/  BAR.SYNC.DEFER_BLOCKING 0x0 ;  /* 0x0000000000007b1d */ /* 0x000fec0000010000 */
[----:B--2---:R-:W-:Y:S04]  /*1360*/  STS.U16 [R71+UR6+0x2800], R50 ;  /* 0x0028003247007988 */ /* 0x004fe80008000406 */
[----:B---3--:R-:W-:Y:S04]  /*1370*/  STS.U16 [R71+UR6+0x2000], R52 ;  /* 0x0020003447007988 */ /* 0x008fe80008000406 */
[----:B----4-:R-:W-:Y:S04]  /*1380*/  STS.U16 [R70+UR6+0x2200], R49 ;  /* 0x0022003146007988 */ /* 0x010fe80008000406 */
[----:B-----5:R-:W-:Y:S04]  /*1390*/  STS.U16 [R70+UR6+0x2a00], R37 ;  /* 0x002a002546007988 */ /* 0x020fe80008000406 */
[----:B------:R-:W-:Y:S04]  /*13a0*/  STS.U16 [R69+UR6+0x2400], R38 ;  /* 0x0024002645007988 */ /* 0x000fe80008000406 */
[----:B------:R-:W-:Y:S04]  /*13b0*/  STS.U16 [R69+UR6+0x2c00], R64 ;  /* 0x002c004045007988 */ /* 0x000fe80008000406 */
[----:B------:R-:W-:Y:S04]  /*13c0*/  STS.U16 [R68+UR6+0x2600], R65 ;  /* 0x0026004144007988 */ /* 0x000fe80008000406 */
[----:B------:R-:W-:Y:S01]  /*13d0*/  STS.U16 [R68+UR6+0x2e00], R67 ;  /* 0x002e004344007988 */ /* 0x000fe20008000406 */
[----:B------:R-:W-:Y:S06]  /*13e0*/  BAR.SYNC.DEFER_BLOCKING 0x0 ;  /* 0x0000000000007b1d */ /* 0x000fec0000010000 */
[----:B------:R-:W-:Y:S04]  /*13f0*/  LDSM.16.MT88.4 R60, [R19+UR6] ;  /* 0x00000006133c783b */ /* 0x000fe80008004200 */
[----:B------:R-:W0:Y:S04]  /*1400*/  LDSM.16.M88.4 R44, [R7+UR6+0x2000] ;  /* 0x00200006072c783b */ /* 0x000e280008000200 */
[----:B------:R-:W1:Y:S04]  /*1410*/  LDSM.16.MT88.4 R56, [R15+UR6] ;  /* 0x000000060f38783b */ /* 0x000e680008004200 */
[----:B------:R-:W2:Y:S04]  /*1420*/  LDSM.16.MT88.4 R52, [R19+UR6+0x400] ;  /* 0x000400061334783b */ /* 0x000ea80008004200 */
[----:B------:R-:W3:Y:S04]  /*1430*/  LDSM.16.MT88.4 R40, [R15+UR6+0x400] ;  /* 0x000400060f28783b */ /* 0x000ee80008004200 */
[----:B------:R-:W-:Y:S04]  /*1440*/  LDSM.16.MT88.4 R48, [R19+UR6+0x800] ;  /* 0x000800061330783b */ /* 0x000fe80008004200 */
[----:B------:R-:W4:Y:S04]  /*1450*/  LDSM.16.M88.4 R36, [R13+UR6+0x2000] ;  /* 0x002000060d24783b */ /* 0x000f280008000200 */
[----:B------:R-:W5:Y:S01]  /*1460*/  LDSM.16.MT88.4 R64, [R15+UR6+0x800] ;  /* 0x000800060f40783b */ /* 0x000f620008004200 */
[-C--:B0-----:R-:W-:Y:S06]  /*1470*/  HMMA.16816.F32.BF16 R60, R60, R44.reuse, RZ ;  /* 0x0000002c3c3c723c */ /* 0x081fec00000418ff */
[----:B-1----:R-:W-:-:S15]  /*1480*/  HMMA.16816.F32.BF16 R56, R56, R44, RZ ;  /* 0x0000002c3838723c */ /* 0x002fde00000418ff */
[----:B------:R-:W-:-:S03]  /*1490*/  NOP ;  /* 0x0000000000007918 */ /* 0x000fc60000000000 */
[-C--:B--2---:R-:W-:Y:S01]  /*14a0*/  HMMA.16816.F32.BF16 R52, R52, R46.reuse, R60 ;  /* 0x0000002e3434723c */ /* 0x084fe2000004183c */
[----:B------:R-:W-:Y:S05]  /*14b0*/  LDSM.16.MT88.4 R60, [R15+UR6+0x1000] ;  /* 0x001000060f3c783b */ /* 0x000fea0008004200 */
[----:B---3--:R-:W-:Y:S01]  /*14c0*/  HMMA.16816.F32.BF16 R56, R40, R46, R56 ;  /* 0x0000002e2838723c */ /* 0x008fe20000041838 */
[----:B------:R-:W0:Y:S04]  /*14d0*/  LDSM.16.MT88.4 R40, [R19+UR6+0xc00] ;  /* 0x000c00061328783b */ /* 0x000e280008004200 */
[----:B------:R-:W1:-:S13]  /*14e0*/  LDSM.16.MT88.4 R44, [R15+UR6+0xc00] ;  /* 0x000c00060f2c783b */ /* 0x000e5a0008004200 */
[-C--:B----4-:R-:W-:Y:S01]  /*14f0*/  HMMA.16816.F32.BF16 R48, R48, R36.reuse, R52 ;  /* 0x000000243030723c */ /* 0x090fe20000041834 */
[----:B------:R-:W-:Y:S05]  /*1500*/  LDSM.16.MT88.4 R52, [R19+UR6+0x1000] ;  /* 0x001000061334783b */ /* 0x000fea0008004200 */
[----:B-----5:R-:W-:Y:S01]  /*1510*/  HMMA.16816.F32.BF16 R64, R64, R36, R56 ;  /* 0x000000244040723c */ /* 0x020fe20000041838 */
[----:B------:R-:W2:-:S15]  /*1520*/  LDSM.16.M88.4 R56, [R7+UR6+0x2080] ;  /* 0x002080060738783b */ /* 0x000e9e0008000200 */
[----:B------:R-:W-:-:S02]  /*1530*/  NOP ;  /* 0x0000000000007918 */ /* 0x000fc40000000000 */
[-C--:B0-----:R-:W-:Y:S01]  /*1540*/  HMMA.16816.F32.BF16 R40, R40, R38.reuse, R48 ;  /* 0x000000262828723c */ /* 0x081fe20000041830 */
[----:B------:R-:W-:Y:S05]  /*1550*/  LDSM.16.MT88.4 R48, [R19+UR6+0x1800] ;  /* 0x001800061330783b */ /* 0x000fea0008004200 */
[----:B-1----:R-:W-:Y:S01]  /*1560*/  HMMA.16816.F32.BF16 R64, R44, R38, R64 ;  /* 0x000000262c40723c */ /* 0x002fe20000041840 */
[----:B------:R-:W0:Y:S04]  /*1570*/  LDSM.16.MT88.4 R36, [R19+UR6+0x1400] ;  /* 0x001400061324783b */ /* 0x000e280008004200 */
[----:B------:R-:W1:-:S13]  /*1580*/  LDSM.16.MT88.4 R44, [R15+UR6+0x1400] ;  /* 0x001400060f2c783b */ /* 0x000e5a0008004200 */
[-C--:B--2---:R-:W-:Y:S01]  /*1590*/  HMMA.16816.F32.BF16 R40, R52, R56.reuse, R40 ;  /* 0x000000383428723c */ /* 0x084fe20000041828 */
[----:B------:R-:W2:Y:S05]  /*15a0*/  LDSM.16.M88.4 R52, [R13+UR6+0x2080] ;  /* 0x002080060d34783b */ /* 0x000eaa0008000200 */
[----:B------:R-:W-:Y:S01]  /*15b0*/  HMMA.16816.F32.BF16 R60, R60, R56, R64 ;  /* 0x000000383c3c723c */ /* 0x000fe20000041840 */
[----:B------:R-:W3:-:S15]  /*15c0*/  LDSM.16.MT88.4 R64, [R15+UR6+0x1800] ;  /* 0x001800060f40783b */ /* 0x000ede0008004200 */
[----:B------:R-:W-:-:S02]  /*15d0*/  NOP ;  /* 0x0000000000007918 */ /* 0x000fc40000000000 */
[-C--:B0-----:R-:W-:Y:S01]  /*15e0*/  HMMA.16816.F32.BF16 R36, R36, R58.reuse, R40 ;  /* 0x0000003a2424723c */ /* 0x081fe20000041828 */
[----:B------:R-:W0:Y:S05]  /*15f0*/  LDSM.16.MT88.4 R40, [R19+UR6+0x1c00] ;  /* 0x001c00061328783b */ /* 0x000e2a0008004200 */
[----:B-1----:R-:W-:Y:S01]  /*1600*/  HMMA.16816.F32.BF16 R44, R44, R58, R60 ;  /* 0x0000003a2c2c723c */ /* 0x002fe2000004183c */
[----:B------:R-:W1:-:S15]  /*1610*/  LDSM.16.MT88.4 R56, [R15+UR6+0x1c00] ;  /* 0x001c00060f38783b */ /* 0x000e5e0008004200 */
[----:B------:R-:W-:-:S02]  /*1620*/  NOP ;  /* 0x0000000000007918 */ /* 0x000fc40000000000 */
[-C--:B--2---:R-:W-:Y:S06]  /*1630*/  HMMA.16816.F32.BF16 R36, R48, R52.reuse, R36 ;  /* 0x000000343024723c */ /* 0x084fec0000041824 */
[----:B---3--:R-:W-:-:S15]  /*1640*/  HMMA.16816.F32.BF16 R44, R64, R52, R44 ;  /* 0x00000034402c723c */ /* 0x008fde000004182c */
[----:B------:R-:W-:-:S03]  /*1650*/  NOP ;  /* 0x0000000000007918 */ /* 0x000fc60000000000 */
[-C--:B0-----:R-:W-:Y:S06]  /*1660*/  HMMA.16816.F32.BF16 R36, R40, R54.reuse, R36 ;  /* 0x000000362824723c */ /* 0x081fec0000041824 */
[----:B-1----:R-:W-:Y:S01]  /*1670*/  HMMA.16816.F32.BF16 R44, R56, R54, R44 ;  /* 0x00000036382c723c */ /* 0x002fe2000004182c */
[----:B------:R-:W-:-:S15]  /*1680*/  BAR.SYNC.DEFER_BLOCKING 0x0 ;  /* 0x0000000000007b1d */ /* 0x000fde0000010000 */
[----:B------:R-:W-:-:S02]  /*1690*/  NOP ;  /* 0x0000000000007918 */ /* 0x000fc40000000000 */
[----:B------:R-:W-:Y:S01]  /*16a0*/  FMUL R40, R36, UR9 ;  /* 0x0000000924287c20 */ /* 0x000fe20008400000 */
[----:B------:R-:W-:Y:S01]  /*16b0*/  FMUL R41, R37, UR9 ;  /* 0x0000000925297c20 */ /* 0x000fe20008400000 */
[----:B------:R-:W-:Y:S01]  /*16c0*/  FMUL R42, R38, UR9 ;  /* 0x00000009262a7c20 */ /* 0x000fe20008400000 */
[----:B------:R-:W-:-:S03]  /*16d0*/  FMUL R43, R39, UR9 ;  /* 0x00000009272b7c20 */ /* 0x000fc60008400000 */
[----:B------:R-:W-:Y:S01]  /*16e0*/  FMUL R48, R44, UR9 ;  /* 0x000000092c307c20 */ /* 0x000fe20008400000 */
[----:B------:R-:W-:Y:S01]  /*16f0*/  FMUL R49, R45, UR9 ;  /* 0x000000092d317c20 */ /* 0x000fe20008400000 */
[----:B------:R-:W-:Y:S01]  /*1700*/  FMUL R50, R46, UR9 ;  /* 0x000000092e327c20 */ /* 0x000fe20008400000 */
[----:B------:R-:W-:Y:S01]  /*1710*/  FMUL R51, R47, UR9 ;  /* 0x000000092f337c20 */ /* 0x000fe20008400000 */
[----:B------:R-:W-:Y:S02]  /*1720*/  FMNMX R40, R40, R41, !PT ;  /* 0x0000002928287209 */ /* 0x000fe40007800000 */
[----:B------:R-:W-:Y:S02]  /*1730*/  FMNMX R42, R42, R43, !PT ;  /* 0x0000002b2a2a7209 */ /* 0x000fe40007800000 */
[----:B------:R-:W-:Y:S02]  /*1740*/  FMNMX R48, R48, R49, !PT ;  /* 0x0000003130307209 */ /* 0x000fe40007800000 */
[----:B------:R-:W-:Y:S01]  /*1750*/  FMNMX R50, R50, R51, !PT ;  /* 0x0000003332327209 */ /* 0x000fe20007800000 */
[----:B------:R-:W0:Y:S04]  /*1760*/  SHFL.BFLY PT, R41, R40, 0x2, 0x1f ;  /* 0x0c401f0028297f89 */ /* 0x000e2800000e0000 */
[----:B------:R-:W1:Y:S04]  /*1770*/  SHFL.BFLY PT, R43, R42, 0x2, 0x1f ;  /* 0x0c401f002a2b7f89 */ /* 0x000e6800000e0000 */
[----:B------:R-:W2:Y:S04]  /*1780*/  SHFL.BFLY PT, R51, R48, 0x2, 0x1f ;  /* 0x0c401f0030337f89 */ /* 0x000ea800000e0000 */
[----:B------:R-:W3:Y:S01]  /*1790*/  SHFL.BFLY PT, R55, R50, 0x2, 0x1f ;  /* 0x0c401f0032377f89 */ /* 0x000ee200000e0000 */
[----:B0-----:R-:W-:-:S02]  /*17a0*/  FMNMX R41, R40, R41, !PT ;  /* 0x0000002928297209 */ /* 0x001fc40007800000 */
[----:B-1----:R-:W-:Y:S02]  /*17b0*/  FMNMX R49, R42, R43, !PT ;  /* 0x0000002b2a317209 */ /* 0x002fe40007800000 */
[----:B--2---:R-:W-:Y:S02]  /*17c0*/  FMNMX R53, R48, R51, !PT ;  /* 0x0000003330357209 */ /* 0x004fe40007800000 */
[----:B---3--:R-:W-:Y:S01]  /*17d0*/  FMNMX R57, R50, R55, !PT ;  /* 0x0000003732397209 */ /* 0x008fe20007800000 */
        /* <DEDUP_REMOVED lines=8> */
[----:B------:R-:W-:Y:S04]  /*1860*/  @P1 STS [R6+0x2000], R43 ;  /* 0x0020002b06001388 */ /* 0x000fe80000000800 */
[----:B------:R-:W-:Y:S04]  /*1870*/  @P1 STS [R6+0x2040], R51 ;  /* 0x0020403306001388 */ /* 0x000fe80000000800 */
[----:B------:R-:W-:Y:S04]  /*1880*/  @P1 STS [R6+0x2080], R55 ;  /* 0x0020803706001388 */ /* 0x000fe80000000800 */
[----:B------:R-:W-:Y:S01]  /*1890*/  @P1 STS [R6+0x20c0], R59 ;  /* 0x0020c03b06001388 */ /* 0x000fe20000000800 */
[----:B------:R-:W-:Y:S06]  /*18a0*/  BAR.SYNC.DEFER_BLOCKING 0x0 ;  /* 0x0000000000007b1d */ /* 0x000fec0000010000 */
[----:B------:R-:W0:Y:S04]  /*18b0*/  @!P3 LDS R16, [R12+0x2000] ;  /* 0x002000000c10b984 */ /* 0x000e280000000800 */
[----:B0-----:R-:W0:Y:S02]  /*18c0*/  SHFL.BFLY PT, R41, R16, 0x1, 0x1f ;  /* 0x0c201f0010297f89 */ /* 0x001e2400000e0000 */
[----:B0-----:R-:W-:-:S05]  /*18d0*/  FMNMX R41, R16, R41, !PT ;  /* 0x0000002910297209 */ /* 0x001fca0007800000 */
[----:B------:R-:W-:Y:S01]  /*18e0*/  @P0 STS [R12+0x2000], R41 ;  /* 0x002000290c000388 */ /* 0x000fe20000000800 */
[----:B------:R-:W-:Y:S06]  /*18f0*/  BAR.SYNC.DEFER_BLOCKING 0x0 ;  /* 0x0000000000007b1d */ /* 0x000fec0000010000 */
[----:B------:R-:W0:Y:S04]  /*1900*/  LDS R49, [R5+UR6+0x2000] ;  /* 0x0020000605317984 */ /* 0x000e280008000800 */
[----:B------:R-:W1:Y:S04]  /*1910*/  LDS R48, [R5+UR6+0x2040] ;  /* 0x0020400605307984 */ /* 0x000e680008000800 */
[----:B------:R-:W2:Y:S04]  /*1920*/  LDS R51, [R5+UR6+0x2080] ;  /* 0x0020800605337984 */ /* 0x000ea80008000800 */
[----:B------:R-:W3:Y:S01]  /*1930*/  LDS R50, [R5+UR6+0x20c0] ;  /* 0x0020c00605327984 */ /* 0x000ee20008000800 */
[----:B0-----:R-:W-:-:S02]  /*1940*/  FMNMX R49, R49, R80, !PT ;  /* 0x0000005031317209 */ /* 0x001fc40007800000 */
[----:B-1----:R-:W-:Y:S02]  /*1950*/  FMNMX R48, R48, R79, !PT ;  /* 0x0000004f30307209 */ /* 0x002fe40007800000 */
[----:B--2---:R-:W-:Y:S02]  /*1960*/  FMNMX R51, R51, R78, !PT ;  /* 0x0000004e33337209 */ /* 0x004fe40007800000 */
[----:B---3--:R-:W-:Y:S01]  /*1970*/  FMNMX R50, R50, R77, !PT ;  /* 0x0000004d32327209 */ /* 0x008fe20007800000 */
[--C-:B------:R-:W-:Y:S01]  /*1980*/  FFMA R36, R36, UR9, -R49.reuse ;  /* 0x0000000924247c23 */ /* 0x100fe20008000831 */
[----:B------:R-:W-:Y:S01]  /*1990*/  FFMA R37, R37, UR9, -R49 ;  /* 0x0000000925257c23 */ /* 0x000fe20008000831 */
[--C-:B------:R-:W-:Y:S01]  /*19a0*/  FFMA R38, R38, UR9, -R48.reuse ;  /* 0x0000000926267c23 */ /* 0x100fe20008000830 */
[----:B------:R-:W-:Y:S01]  /*19b0*/  FFMA R39, R39, UR9, -R48 ;  /* 0x0000000927277c23 */ /* 0x000fe20008000830 */
[--C-:B------:R-:W-:Y:S01]  /*19c0*/  FFMA R44, R44, UR9, -R51.reuse ;  /* 0x000000092c2c7c23 */ /* 0x100fe20008000833 */
[----:B------:R-:W-:Y:S01]  /*19d0*/  FFMA R45, R45, UR9, -R51 ;  /* 0x000000092d2d7c23 */ /* 0x000fe20008000833 */
[--C-:B------:R-:W-:Y:S01]  /*19e0*/  FFMA R46, R46, UR9, -R50.reuse ;  /* 0x000000092e2e7c23 */ /* 0x100fe20008000832 */
[----:B------:R-:W-:Y:S01]  /*19f0*/  FFMA R47, R47, UR9, -R50 ;  /* 0x000000092f2f7c23 */ /* 0x000fe20008000832 */
[----:B------:R-:W-:Y:S01]  /*1a00*/  FMUL R36, R36, 1.4426950216293334961 ;  /* 0x3fb8aa3b24247820 */ /* 0x000fe20000400000 */
[----:B------:R-:W-:Y:S01]  /*1a10*/  FMUL R37, R37, 1.4426950216293334961 ;  /* 0x3fb8aa3b25257820 */ /* 0x000fe20000400000 */
[----:B------:R-:W-:Y:S01]  /*1a20*/  FMUL R38, R38, 1.4426950216293334961 ;  /* 0x3fb8aa3b26267820 */ /* 0x000fe20000400000 */
[----:B------:R-:W-:Y:S01]  /*1a30*/  FMUL R39, R39, 1.4426950216293334961 ;  /* 0x3fb8aa3b27277820 */ /* 0x000fe20000400000 */
[----:B------:R-:W-:Y:S01]  /*1a40*/  FMUL R44, R44, 1.4426950216293334961 ;  /* 0x3fb8aa3b2c2c7820 */ /* 0x000fe20000400000 */
[----:B------:R-:W-:Y:S01]  /*1a50*/  FMUL R45, R45, 1.4426950216293334961 ;  /* 0x3fb8aa3b2d2d7820 */ /* 0x000fe20000400000 */
[----:B------:R-:W-:Y:S01]  /*1a60*/  FMUL R46, R46, 1.4426950216293334961 ;  /* 0x3fb8aa3b2e2e7820 */ /* 0x000fe20000400000 */
[----:B------:R-:W-:Y:S01]  /*1a70*/  FMUL R47, R47, 1.4426950216293334961 ;  /* 0x3fb8aa3b2f2f7820 */ /* 0x000fe20000400000 */
[----:B------:R-:W-:Y:S08]  /*1a80*/  MUFU.EX2 R60, R36 ;  /* 0x00000024003c7308 */ /* 0x000ff00000000800 */
[----:B------:R-:W0:Y:S08]  /*1a90*/  MUFU.EX2 R61, R37 ;  /* 0x00000025003d7308 */ /* 0x000e300000000800 */
[----:B------:R-:W-:Y:S08]  /*1aa0*/  MUFU.EX2 R62, R38 ;  /* 0x00000026003e7308 */ /* 0x000ff00000000800 */
[----:B------:R-:W1:Y:S08]  /*1ab0*/  MUFU.EX2 R63, R39 ;  /* 0x00000027003f7308 */ /* 0x000e700000000800 */
[----:B------:R-:W-:Y:S08]  /*1ac0*/  MUFU.EX2 R64, R44 ;  /* 0x0000002c00407308 */ /* 0x000ff00000000800 */
[----:B------:R-:W2:Y:S08]  /*1ad0*/  MUFU.EX2 R65, R45 ;  /* 0x0000002d00417308 */ /* 0x000eb00000000800 */
[----:B------:R-:W-:Y:S08]  /*1ae0*/  MUFU.EX2 R66, R46 ;  /* 0x0000002e00427308 */ /* 0x000ff00000000800 */
[----:B------:R-:W3:Y:S01]  /*1af0*/  MUFU.EX2 R67, R47 ;  /* 0x0000002f00437308 */ /* 0x000ee20000000800 */
[----:B0-----:R-:W-:Y:S01]  /*1b00*/  FADD R36, R60, R61 ;  /* 0x0000003d3c247221 */ /* 0x001fe20000000000 */
[----:B-1----:R-:W-:Y:S01]  /*1b10*/  FADD R37, R62, R63 ;  /* 0x0000003f3e257221 */ /* 0x002fe20000000000 */
[----:B--2---:R-:W-:-:S03]  /*1b20*/  FADD R38, R64, R65 ;  /* 0x0000004140267221 */ /* 0x004fc60000000000 */
[----:B------:R-:W0:Y:S04]  /*1b30*/  SHFL.BFLY PT, R41, R36, 0x2, 0x1f ;  /* 0x0c401f0024297f89 */ /* 0x000e2800000e0000 */
[----:B------:R-:W1:Y:S01]  /*1b40*/  SHFL.BFLY PT, R40, R37, 0x2, 0x1f ;  /* 0x0c401f0025287f89 */ /* 0x000e6200000e0000 */
[----:B---3--:R-:W-:-:S03]  /*1b50*/  FADD R39, R66, R67 ;  /* 0x0000004342277221 */ /* 0x008fc60000000000 */
[----:B------:R-:W2:Y:S04]  /*1b60*/  SHFL.BFLY PT, R43, R38, 0x2, 0x1f ;  /* 0x0c401f00262b7f89 */ /* 0x000ea800000e0000 */
[----:B------:R-:W3:Y:S01]  /*1b70*/  SHFL.BFLY PT, R52, R39, 0x2, 0x1f ;  /* 0x0c401f0027347f89 */ /* 0x000ee200000e0000 */
[----:B0-----:R-:W-:Y:S01]  /*1b80*/  FADD R41, R36, R41 ;  /* 0x0000002924297221 */ /* 0x001fe20000000000 */
[----:B-1----:R-:W-:-:S04]  /*1b90*/  FADD R42, R37, R40 ;  /* 0x00000028252a7221 */ /* 0x002fc80000000000 */
[----:B------:R-:W0:Y:S01]  /*1ba0*/  SHFL.BFLY PT, R40, R41, 0x1, 0x1f ;  /* 0x0c201f0029287f89 */ /* 0x000e2200000e0000 */
[----:B--2---:R-:W-:Y:S01]  /*1bb0*/  FADD R44, R38, R43 ;  /* 0x0000002b262c7221 */ /* 0x004fe20000000000 */
[----:B---3--:R-:W-:Y:S02]  /*1bc0*/  FADD R52, R39, R52 ;  /* 0x0000003427347221 */ /* 0x008fe40000000000 */
[----:B------:R-:W1:Y:S04]  /*1bd0*/  SHFL.BFLY PT, R43, R42, 0x1, 0x1f ;  /* 0x0c201f002a2b7f89 */ /* 0x000e6800000e0000 */
[----:B------:R-:W2:Y:S04]  /*1be0*/  SHFL.BFLY PT, R45, R44, 0x1, 0x1f ;  /* 0x0c201f002c2d7f89 */ /* 0x000ea800000e0000 */
[----:B------:R-:W3:Y:S01]  /*1bf0*/  SHFL.BFLY PT, R47, R52, 0x1, 0x1f ;  /* 0x0c201f00342f7f89 */ /* 0x000ee200000e0000 */
[----:B0-----:R-:W-:Y:S01]  /*1c00*/  FADD R37, R41, R40 ;  /* 0x0000002829257221 */ /* 0x001fe20000000000 */
[----:B------:R-:W-:Y:S01]  /*1c10*/  BAR.SYNC.DEFER_BLOCKING 0x0 ;  /* 0x0000000000007b1d */ /* 0x000fe20000010000 */
[----:B-1----:R-:W-:Y:S01]  /*1c20*/  FADD R53, R42, R43 ;  /* 0x0000002b2a357221 */ /* 0x002fe20000000000 */
[----:B--2---:R-:W-:Y:S01]  /*1c30*/  FADD R55, R44, R45 ;  /* 0x0000002d2c377221 */ /* 0x004fe20000000000 */
[----:B---3--:R-:W-:-:S03]  /*1c40*/  FADD R57, R52, R47 ;  /* 0x0000002f34397221 */ /* 0x008fc60000000000 */
[----:B------:R-:W-:Y:S04]  /*1c50*/  @P1 STS [R6+0x2000], R37 ;  /* 0x0020002506001388 */ /* 0x000fe80000000800 */
[----:B------:R-:W-:Y:S04]  /*1c60*/  @P1 STS [R6+0x2040], R53 ;  /* 0x0020403506001388 */ /* 0x000fe80000000800 */
[----:B------:R-:W-:Y:S04]  /*1c70*/  @P1 STS [R6+0x2080], R55 ;  /* 0x0020803706001388 */ /* 0x000fe80000000800 */
[----:B------:R-:W-:Y:S01]  /*1c80*/  @P1 STS [R6+0x20c0], R57 ;  /* 0x0020c03906001388 */ /* 0x000fe20000000800 */
[----:B------:R-:W-:Y:S06]  /*1c90*/  BAR.SYNC.DEFER_BLOCKING 0x0 ;  /* 0x0000000000007b1d */ /* 0x000fec0000010000 */
[----:B------:R-:W0:Y:S04]  /*1ca0*/  @!P3 LDS R17, [R12+0x2000] ;  /* 0x002000000c11b984 */ /* 0x000e280000000800 */
[----:B0-----:R-:W0:Y:S02]  /*1cb0*/  SHFL.BFLY PT, R36, R17, 0x1, 0x1f ;  /* 0x0c201f0011247f89 */ /* 0x001e2400000e0000 */
[----:B0-----:R-:W-:-:S05]  /*1cc0*/  FADD R47, R17, R36 ;  /* 0x00000024112f7221 */ /* 0x001fca0000000000 */
[----:B------:R0:W-:Y:S01]  /*1cd0*/  @P0 STS [R12+0x2000], R47 ;  /* 0x0020002f0c000388 */ /* 0x0001e20000000800 */
[----:B------:R-:W-:Y:S01]  /*1ce0*/  BAR.SYNC.DEFER_BLOCKING 0x0 ;  /* 0x0000000000007b1d */ /* 0x000fe20000010000 */
[----:B------:R-:W-:-:S04]  /*1cf0*/  IMAD.WIDE R44, R18, 0x2, R96 ;  /* 0x00000002122c7825 */ /* 0x000fc800078e0260 */
[----:B------:R-:W-:-:S04]  /*1d00*/  IMAD.WIDE R36, R18, 0x2, R92 ;  /* 0x0000000212247825 */ /* 0x000fc800078e025c */
[----:B------:R-:W-:-:S04]  /*1d10*/  IMAD.WIDE R38, R18, 0x2, R90 ;  /* 0x0000000212267825 */ /* 0x000fc800078e025a */
[----:B------:R-:W-:-:S04]  /*1d20*/  IMAD.WIDE R54, R18, 0x2, R86 ;  /* 0x0000000212367825 */ /* 0x000fc800078e0256 */
[----:B------:R-:W-:-:S04]  /*1d30*/  IMAD.WIDE R42, R18, 0x2, R94 ;  /* 0x00000002122a7825 */ /* 0x000fc800078e025e */
[C---:B------:R-:W-:Y:S01]  /*1d40*/  IMAD.WIDE R40, R18.reuse, 0x2, R88 ;  /* 0x0000000212287825 */ /* 0x040fe200078e0258 */
[----:B------:R-:W2:Y:S03]  /*1d50*/  LDG.E.U16 R44, desc[UR10][R44.64] ;  /* 0x0000000a2c2c7981 */ /* 0x000ea6000c1e1500 */
[C---:B0-----:R-:W-:Y:S01]  /*1d60*/  IMAD.WIDE R46, R18.reuse, 0x2, R84 ;  /* 0x00000002122e7825 */ /* 0x041fe200078e0254 */
[----:B------:R-:W3:Y:S03]  /*1d70*/  LDG.E.U16 R114, desc[UR10][R42.64] ;  /* 0x0000000a2a727981 */ /* 0x000ee6000c1e1500 */
[----:B------:R-:W-:Y:S01]  /*1d80*/  IMAD.WIDE R52, R18, 0x2, R82 ;  /* 0x0000000212347825 */ /* 0x000fe200078e0252 */
[----:B------:R-:W4:Y:S04]  /*1d90*/  LDG.E.U16 R36, desc[UR10][R36.64] ;  /* 0x0000000a24247981 */ /* 0x000f28000c1e1500 */
[----:B------:R-:W5:Y:S04]  /*1da0*/  LDG.E.U16 R38, desc[UR10][R38.64] ;  /* 0x0000000a26267981 */ /* 0x000f68000c1e1500 */
[----:B------:R0:W5:Y:S04]  /*1db0*/  LDG.E.U16 R116, desc[UR10][R40.64] ;  /* 0x0000000a28747981 */ /* 0x000168000c1e1500 */
[----:B------:R-:W5:Y:S04]  /*1dc0*/  LDG.E.U16 R54, desc[UR10][R54.64] ;  /* 0x0000000a36367981 */ /* 0x000f68000c1e1500 */
[----:B------:R-:W5:Y:S04]  /*1dd0*/  LDG.E.U16 R118, desc[UR10][R46.64] ;  /* 0x0000000a2e767981 */ /* 0x000f68000c1e1500 */
[----:B------:R1:W5:Y:S04]  /*1de0*/  LDG.E.U16 R120, desc[UR10][R52.64] ;  /* 0x0000000a34787981 */ /* 0x000368000c1e1500 */
[----:B------:R-:W1:Y:S04]  /*1df0*/  LDS R56, [R5+UR6+0x2000] ;  /* 0x0020000605387984 */ /* 0x000e680008000800 */
[----:B------:R-:W-:Y:S04]  /*1e00*/  LDS R57, [R5+UR6+0x2040] ;  /* 0x0020400605397984 */ /* 0x000fe80008000800 */
[----:B------:R-:W-:Y:S04]  /*1e10*/  LDS R58, [R5+UR6+0x2080] ;  /* 0x00208006053a7984 */ /* 0x000fe80008000800 */
[----:B------:R-:W-:Y:S01]  /*1e20*/  LDS R59, [R5+UR6+0x20c0] ;  /* 0x0020c006053b7984 */ /* 0x000fe20008000800 */
[----:B------:R-:W-:Y:S01]  /*1e30*/  BAR.SYNC.DEFER_BLOCKING 0x0 ;  /* 0x0000000000007b1d */ /* 0x000fe20000010000 */
[----:B0-----:R-:W-:-:S02]  /*1e40*/  F2FP.BF16.F32.PACK_AB R40, R61, R60 ;  /* 0x0000003c3d28723e */ /* 0x001fc400000010ff */
[----:B------:R-:W-:Y:S02]  /*1e50*/  F2FP.BF16.F32.PACK_AB R41, R63, R62 ;  /* 0x0000003e3f29723e */ /* 0x000fe400000010ff */
[----:B------:R-:W-:Y:S02]  /*1e60*/  F2FP.BF16.F32.PACK_AB R42, R65, R64 ;  /* 0x00000040412a723e */ /* 0x000fe400000010ff */
[----:B------:R-:W-:Y:S01]  /*1e70*/  F2FP.BF16.F32.PACK_AB R43, R67, R66 ;  /* 0x00000042432b723e */ /* 0x000fe200000010ff */
[----:B-1----:R-:W-:-:S04]  /*1e80*/  FADD R52, -R49, R80 ;  /* 0x0000005031347221 */ /* 0x002fc80000000100 */
[----:B------:R-:W-:Y:S01]  /*1e90*/  FMUL R53, R52, 1.4426950216293334961 ;  /* 0x3fb8aa3b34357820 */ /* 0x000fe20000400000 */
[----:B------:R-:W-:-:S05]  /*1ea0*/  FADD R52, -R48, R79 ;  /* 0x0000004f30347221 */ /* 0x000fca0000000100 */
[----:B------:R-:W0:Y:S02]  /*1eb0*/  MUFU.EX2 R53, R53 ;  /* 0x0000003500357308 */ /* 0x000e240000000800 */
[C---:B0-----:R-:W-:Y:S01]  /*1ec0*/  FMUL R32, R53.reuse, R32 ;  /* 0x0000002035207220 */ /* 0x041fe20000400000 */
[C---:B------:R-:W-:Y:S01]  /*1ed0*/  FMUL R33, R53.reuse, R33 ;  /* 0x0000002135217220 */ /* 0x040fe20000400000 */
[C---:B------:R-:W-:Y:S01]  /*1ee0*/  FMUL R24, R53.reuse, R24 ;  /* 0x0000001835187220 */ /* 0x040fe20000400000 */
[C---:B------:R-:W-:Y:S01]  /*1ef0*/  FMUL R25, R53.reuse, R25 ;  /* 0x0000001935197220 */ /* 0x040fe20000400000 */
[----:B------:R-:W-:Y:S01]  /*1f00*/  UIADD3 UR4, UR4, 0x10, URZ ;  /* 0x0000001004047890 */ /* 0x000fe2000fffe03f */
[----:B------:R-:W-:Y:S01]  /*1f10*/  FFMA R75, R53, R75, R56 ;  /* 0x0000004b354b7223 */ /* 0x000fe20000000038 */
[----:B------:R-:W-:Y:S02]  /*1f20*/  IMAD.MOV.U32 R80, RZ, RZ, R49 ;  /* 0x000000ffff507224 */ /* 0x000fe400078e0031 */
[----:B------:R-:W-:Y:S01]  /*1f30*/  IMAD.MOV.U32 R79, RZ, RZ, R48 ;  /* 0x000000ffff4f7224 */ /* 0x000fe200078e0030 */
[----:B--2---:R-:W-:Y:S04]  /*1f40*/  STS.U16 [R9+UR6+0x2000], R44 ;  /* 0x0020002c09007988 */ /* 0x004fe80008000406 */
[----:B---3--:R-:W-:Y:S04]  /*1f50*/  STS.U16 [R9+UR6+0x2200], R114 ;  /* 0x0022007209007988 */ /* 0x008fe80008000406 */
[----:B----4-:R-:W-:Y:S04]  /*1f60*/  STS.U16 [R9+UR6+0x2400], R36 ;  /* 0x0024002409007988 */ /* 0x010fe80008000406 */
[----:B-----5:R-:W-:Y:S04]  /*1f70*/  STS.U16 [R9+UR6+0x2600], R38 ;  /* 0x0026002609007988 */ /* 0x020fe80008000406 */
[----:B------:R-:W-:Y:S04]  /*1f80*/  STS.U16 [R9+UR6+0x2800], R116 ;  /* 0x0028007409007988 */ /* 0x000fe80008000406 */
[----:B------:R0:W-:Y:S04]  /*1f90*/  STS.U16 [R9+UR6+0x2a00], R54 ;  /* 0x002a003609007988 */ /* 0x0001e80008000406 */
[----:B------:R-:W-:Y:S04]  /*1fa0*/  STS.U16 [R9+UR6+0x2c00], R118 ;  /* 0x002c007609007988 */ /* 0x000fe80008000406 */
[----:B------:R-:W-:Y:S04]  /*1fb0*/  STS.U16 [R9+UR6+0x2e00], R120 ;  /* 0x002e007809007988 */ /* 0x000fe80008000406 */
[----:B------:R-:W-:Y:S01]  /*1fc0*/  STSM.16.M88.4 [R8+0x3000], R40 ;  /* 0x0030002808007844 */ /* 0x000fe20000000200 */
[----:B------:R-:W-:Y:S01]  /*1fd0*/  BAR.SYNC.DEFER_BLOCKING 0x0 ;  /* 0x0000000000007b1d */ /* 0x000fe20000010000 */
[----:B0-----:R-:W-:-:S06]  /*1fe0*/  FMUL R54, R52, 1.4426950216293334961 ;  /* 0x3fb8aa3b34367820 */ /* 0x001fcc0000400000 */
[----:B------:R-:W0:Y:S01]  /*1ff0*/  MUFU.EX2 R54, R54 ;  /* 0x0000003600367308 */ /* 0x000e220000000800 */
[----:B------:R-:W-:Y:S04]  /*2000*/  LDSM.16.M88.4 R44, [R11+UR6+0x3000] ;  /* 0x003000060b2c783b */ /* 0x000fe80008000200 */
[----:B------:R-:W1:Y:S01]  /*2010*/  LDSM.16.M88.4 R36, [R10+0x2000] ;  /* 0x002000000a24783b */ /* 0x000e620000000200 */
[C---:B0-----:R-:W-:Y:S01]  /*2020*/  FMUL R34, R54.reuse, R34 ;  /* 0x0000002236227220 */ /* 0x041fe20000400000 */
[C---:B------:R-:W-:Y:S01]  /*2030*/  FMUL R35, R54.reuse, R35 ;  /* 0x0000002336237220 */ /* 0x040fe20000400000 */
[C---:B------:R-:W-:Y:S01]  /*2040*/  FMUL R26, R54.reuse, R26 ;  /* 0x0000001a361a7220 */ /* 0x040fe20000400000 */
[----:B------:R-:W-:Y:S01]  /*2050*/  FMUL R27, R54, R27 ;  /* 0x0000001b361b7220 */ /* 0x000fe20000400000 */
[----:B------:R-:W0:Y:S01]  /*2060*/  LDSM.16.M88.4 R40, [R11+UR6+0x3200] ;  /* 0x003200060b28783b */ /* 0x000e220008000200 */
[----:B------:R-:W-:-:S04]  /*2070*/  FADD R52, -R51, R78 ;  /* 0x0000004e33347221 */ /* 0x000fc80000000100 */
[----:B------:R-:W-:Y:S01]  /*2080*/  FMUL R55, R52, 1.4426950216293334961 ;  /* 0x3fb8aa3b34377820 */ /* 0x000fe20000400000 */
[----:B------:R-:W-:-:S04]  /*2090*/  FADD R52, -R50, R77 ;  /* 0x0000004d32347221 */ /* 0x000fc80000000100 */
[----:B------:R-:W-:Y:S01]  /*20a0*/  FMUL R52, R52, 1.4426950216293334961 ;  /* 0x3fb8aa3b34347820 */ /* 0x000fe20000400000 */
[----:B------:R-:W2:Y:S08]  /*20b0*/  MUFU.EX2 R55, R55 ;  /* 0x0000003700377308 */ /* 0x000eb00000000800 */
[----:B------:R-:W3:Y:S01]  /*20c0*/  MUFU.EX2 R52, R52 ;  /* 0x0000003400347308 */ /* 0x000ee20000000800 */
[C---:B-1----:R-:W-:Y:S06]  /*20d0*/  HMMA.16816.F32.BF16 R32, R44.reuse, R36, R32 ;  /* 0x000000242c20723c */ /* 0x042fec0000041820 */
[----:B------:R-:W-:Y:S01]  /*20e0*/  HMMA.16816.F32.BF16 R24, R44, R38, R24 ;  /* 0x000000262c18723c */ /* 0x000fe20000041818 */
[----:B------:R-:W1:Y:S08]  /*20f0*/  LDC R44, c[0x0][0x280] ;  /* 0x0000a000ff2c7b82 */ /* 0x000e700000000800 */
[----:B------:R-:W4:Y:S08]  /*2100*/  LDC R45, c[0x0][0x264] ;  /* 0x00009900ff2d7b82 */ /* 0x000f300000000800 */
[----:B------:R-:W5:Y:S01]  /*2110*/  LDC R47, c[0x0][0x254] ;  /* 0x00009500ff2f7b82 */ /* 0x000f620000000800 */
[C---:B--2---:R-:W-:Y:S01]  /*2120*/  FMUL R20, R55.reuse, R20 ;  /* 0x0000001437147220 */ /* 0x044fe20000400000 */
[C---:B------:R-:W-:Y:S01]  /*2130*/  FMUL R21, R55.reuse, R21 ;  /* 0x0000001537157220 */ /* 0x040fe20000400000 */
[C---:B------:R-:W-:Y:S01]  /*2140*/  FMUL R28, R55.reuse, R28 ;  /* 0x0000001c371c7220 */ /* 0x040fe20000400000 */
[----:B-1----:R-:W-:Y:S01]  /*2150*/  ISETP.LE.AND P4, PT, R44, UR4, PT ;  /* 0x000000042c007c0c */ /* 0x002fe2000bf83270 */
[C---:B------:R-:W-:Y:S01]  /*2160*/  FMUL R29, R55.reuse, R29 ;  /* 0x0000001d371d7220 */ /* 0x040fe20000400000 */
[C---:B---3--:R-:W-:Y:S01]  /*2170*/  FMUL R22, R52.reuse, R22 ;  /* 0x0000001634167220 */ /* 0x048fe20000400000 */
[C---:B------:R-:W-:Y:S01]  /*2180*/  FMUL R23, R52.reuse, R23 ;  /* 0x0000001734177220 */ /* 0x040fe20000400000 */
[C---:B------:R-:W-:Y:S01]  /*2190*/  FMUL R30, R52.reuse, R30 ;  /* 0x0000001e341e7220 */ /* 0x040fe20000400000 */
[----:B------:R-:W-:Y:S01]  /*21a0*/  FMUL R31, R52, R31 ;  /* 0x0000001f341f7220 */ /* 0x000fe20000400000 */
[----:B------:R-:W-:Y:S01]  /*21b0*/  FFMA R74, R54, R74, R57 ;  /* 0x0000004a364a7223 */ /* 0x000fe20000000039 */
[----:B------:R-:W-:-:S03]  /*21c0*/  FFMA R73, R55, R73, R58 ;  /* 0x0000004937497223 */ /* 0x000fc6000000003a */
[----:B0-----:R-:W-:Y:S01]  /*21d0*/  HMMA.16816.F32.BF16 R20, R40, R36, R20 ;  /* 0x000000242814723c */ /* 0x001fe20000041814 */
[----:B------:R-:W-:Y:S01]  /*21e0*/  FFMA R72, R52, R72, R59 ;  /* 0x0000004834487223 */ /* 0x000fe2000000003b */
[----:B----4-:R-:W-:Y:S01]  /*21f0*/  IMAD R18, R45, 0x10, R18 ;  /* 0x000000102d127824 */ /* 0x010fe200078e0212 */
[----:B------:R-:W-:-:S03]  /*2200*/  MOV R78, R51 ;  /* 0x00000033004e7202 */ /* 0x000fc60000000f00 */
[----:B------:R-:W-:Y:S01]  /*2210*/  HMMA.16816.F32.BF16 R28, R40, R38, R28 ;  /* 0x00000026281c723c */ /* 0x000fe2000004181c */
[----:B-----5:R-:W-:Y:S01]  /*2220*/  LEA R14, R47, R14, 0x4 ;  /* 0x0000000e2f0e7211 */ /* 0x020fe200078e20ff */
[----:B------:R-:W-:Y:S01]  /*2230*/  IMAD.MOV.U32 R77, RZ, RZ, R50 ;  /* 0x000000ffff4d7224 */ /* 0x000fe200078e0032 */
[----:B------:R-:W-:-:S06]  /*2240*/  NOP ;  /* 0x0000000000007918 */ /* 0x000fcc0000000000 */
[----:B------:R-:W-:-:S15]  /*2250*/  @!P4 BRA `(.L_x_1) ;  /* 0xffffffec00fcc947 */ /* 0x000fde000383ffff */
.L_x_0:
[C---:B------:R-:W-:Y:S01]  /*2260*/  FMUL R6, R75.reuse, 8388608 ;  /* 0x4b0000004b067820 */ /* 0x040fe20000400000 */
[----:B------:R-:W-:Y:S01]  /*2270*/  FSETP.GEU.AND P0, PT, R75, 1.175494350822287508e-38, PT ;  /* 0x008000004b00780b */ /* 0x000fe20003f0e000 */
[C---:B------:R-:W-:Y:S01]  /*2280*/  FMUL R7, R73.reuse, 8388608 ;  /* 0x4b00000049077820 */ /* 0x040fe20000400000 */
[----:B------:R-:W-:Y:S01]  /*2290*/  FSETP.GEU.AND P1, PT, R74, 1.175494350822287508e-38, PT ;  /* 0x008000004a00780b */ /* 0x000fe20003f2e000 */
[----:B------:R-:W-:Y:S01]  /*22a0*/  IMAD.MOV.U32 R39, RZ, RZ, R32 ;  /* 0x000000ffff277224 */ /* 0x000fe200078e0020 */
[----:B------:R-:W-:Y:S01]  /*22b0*/  FSEL R6, R6, R75, !P0 ;  /* 0x0000004b06067208 */ /* 0x000fe20004000000 */
[----:B------:R-:W-:Y:S01]  /*22c0*/  IMAD.MOV.U32 R36, RZ, RZ, R35 ;  /* 0x000000ffff247224 */ /* 0x000fe200078e0023 */
[----:B------:R-:W-:Y:S01]  /*22d0*/  FSEL R9, RZ, -23, P0 ;  /* 0xc1b80000ff097808 */ /* 0x000fe20000000000 */
[----:B------:R-:W0:Y:S01]  /*22e0*/  S2UR UR5, SR_CgaCtaId ;  /* 0x00000000000579c3 */ /* 0x000e220000008800 */
[----:B------:R-:W-:Y:S01]  /*22f0*/  FSETP.GEU.AND P3, PT, R73, 1.175494350822287508e-38, PT ;  /* 0x008000004900780b */ /* 0x000fe20003f6e000 */
[----:B------:R-:W-:Y:S01]  /*2300*/  VIADD R5, R6, 0xc0cafb0d ;  /* 0xc0cafb0d06057836 */ /* 0x000fe20000000000 */
[C---:B------:R-:W-:Y:S01]  /*2310*/  FSETP.GEU.AND P4, PT, R72.reuse, 1.175494350822287508e-38, PT ;  /* 0x008000004800780b */ /* 0x040fe20003f8e000 */
[----:B------:R-:W-:Y:S01]  /*2320*/  IMAD.MOV.U32 R38, RZ, RZ, R34 ;  /* 0x000000ffff267224 */ /* 0x000fe200078e0022 */
[C---:B------:R-:W-:Y:S01]  /*2330*/  FSETP.GT.AND P5, PT, |R72|.reuse, 8.50705917302346158658e+37, PT ;  /* 0x7e8000004800780b */ /* 0x040fe20003fa4200 */
[----:B------:R-:W-:Y:S01]  /*2340*/  IMAD.MOV.U32 R34, RZ, RZ, R26 ;  /* 0x000000ffff227224 */ /* 0x000fe200078e001a */
[----:B------:R-:W-:Y:S01]  /*2350*/  LOP3.LUT R13, R5, 0xff800000, RZ, 0xc0, !PT ;  /* 0xff800000050d7812 */ /* 0x000fe200078ec0ff */
[----:B------:R-:W-:Y:S01]  /*2360*/  FMUL R5, R72, 8388608 ;  /* 0x4b00000048057820 */ /* 0x000fe20000400000 */
[----:B------:R-:W-:Y:S01]  /*2370*/  FSETP.GT.AND P0, PT, |R73|, 8.50705917302346158658e+37, PT ;  /* 0x7e8000004900780b */ /* 0x000fe20003f04200 */
[----:B------:R-:W-:Y:S01]  /*2380*/  BAR.SYNC.DEFER_BLOCKING 0x0 ;  /* 0x0000000000007b1d */ /* 0x000fe20000010000 */
[----:B------:R-:W-:Y:S01]  /*2390*/  I2FP.F32.S32 R8, R13 ;  /* 0x0000000d00087245 */ /* 0x000fe20000201400 */
[----:B------:R-:W-:Y:S01]  /*23a0*/  IMAD.IADD R13, R6, 0x1, -R13 ;  /* 0x00000001060d7824 */ /* 0x000fe200078e0a0d */
[----:B------:R-:W-:-:S02]  /*23b0*/  FSEL R7, R7, R73, !P3 ;  /* 0x0000004907077208 */ /* 0x000fc40005800000 */
[----:B------:R-:W-:Y:S01]  /*23c0*/  FSETP.GEU.AND P6, PT, |R72|, 1.175494350822287508e-38, PT ;  /* 0x008000004800780b */ /* 0x000fe20003fce200 */
[----:B------:R-:W-:Y:S01]  /*23d0*/  FFMA.FTZ R9, R8, 1.1920928955078125e-07, R9 ;  /* 0x3400000008097823 */ /* 0x000fe20000010009 */
[----:B------:R-:W-:Y:S01]  /*23e0*/  FMUL R8, R74, 8388608 ;  /* 0x4b0000004a087820 */ /* 0x000fe20000400000 */
[----:B------:R-:W-:Y:S01]  /*23f0*/  FSEL R5, R5, R72, !P4 ;  /* 0x0000004805057208 */ /* 0x000fe20006000000 */
[----:B------:R-:W-:Y:S01]  /*2400*/  VIADD R14, R7, 0xc0cafb0d ;  /* 0xc0cafb0d070e7836 */ /* 0x000fe20000000000 */
[----:B------:R-:W-:Y:S01]  /*2410*/  FSEL R18, RZ, -23, P4 ;  /* 0xc1b80000ff127808 */ /* 0x000fe20002000000 */
[----:B------:R-:W-:Y:S01]  /*2420*/  @P5 FMUL R72, R72, 0.25 ;  /* 0x3e80000048485820 */ /* 0x000fe20000400000 */
[----:B------:R-:W-:Y:S01]  /*2430*/  FSEL R8, R8, R74, !P1 ;  /* 0x0000004a08087208 */ /* 0x000fe20004800000 */
[----:B------:R-:W-:Y:S01]  /*2440*/  @P5 FMUL R31, R31, 0.25 ;  /* 0x3e8000001f1f5820 */ /* 0x000fe20000400000 */
[C---:B------:R-:W-:Y:S01]  /*2450*/  FSETP.GEU.AND P4, PT, |R73|.reuse, 1.175494350822287508e-38, PT ;  /* 0x008000004900780b */ /* 0x040fe20003f8e200 */
[----:B------:R-:W-:Y:S01]  /*2460*/  @P0 FMUL R73, R73, 0.25 ;  /* 0x3e80000049490820 */ /* 0x000fe20000400000 */
[----:B------:R-:W-:Y:S01]  /*2470*/  IADD3 R17, R5, -0x3f3504f3, RZ ;  /* 0xc0cafb0d05117810 */ /* 0x000fe20007ffe0ff */
[----:B------:R-:W-:Y:S01]  /*2480*/  VIADD R11, R8, 0xc0cafb0d ;  /* 0xc0cafb0d080b7836 */ /* 0x000fe20000000000 */
[----:B------:R-:W-:Y:S01]  /*2490*/  MOV R32, R20 ;  /* 0x0000001400207202 */ /* 0x000fe20000000f00 */
[----:B------:R-:W-:Y:S01]  /*24a0*/  @!P6 FMUL R72, R72, 16777216 ;  /* 0x4b8000004848e820 */ /* 0x000fe20000400000 */
[----:B------:R-:W-:Y:S01]  /*24b0*/  LOP3.LUT R16, R14, 0xff800000, RZ, 0xc0, !PT ;  /* 0xff8000000e107812 */ /* 0x000fe200078ec0ff */
[----:B------:R-:W-:Y:S01]  /*24c0*/  @P5 FMUL R30, R30, 0.25 ;  /* 0x3e8000001e1e5820 */ /* 0x000fe20000400000 */
[----:B------:R-:W-:Y:S01]  /*24d0*/  LOP3.LUT R15, R11, 0xff800000, RZ, 0xc0, !PT ;  /* 0xff8000000b0f7812 */ /* 0x000fe200078ec0ff */
[----:B------:R-:W-:Y:S01]  /*24e0*/  @P5 FMUL R23, R23, 0.25 ;  /* 0x3e80000017175820 */ /* 0x000fe20000400000 */
[----:B------:R-:W-:Y:S01]  /*24f0*/  MOV R35, R24 ;  /* 0x0000001800237202 */ /* 0x000fe20000000f00 */
[----:B------:R-:W-:Y:S01]  /*2500*/  IMAD.MOV.U32 R24, RZ, RZ, R21 ;  /* 0x000000ffff187224 */ /* 0x000fe200078e0015 */
[----:B------:R-:W-:Y:S01]  /*2510*/  LOP3.LUT R20, R17, 0xff800000, RZ, 0xc0, !PT ;  /* 0xff80000011147812 */ /* 0x000fe200078ec0ff */
[----:B------:R-:W-:Y:S01]  /*2520*/  @!P4 FMUL R73, R73, 16777216 ;  /* 0x4b8000004949c820 */ /* 0x000fe20000400000 */
[----:B------:R-:W-:Y:S01]  /*2530*/  MOV R21, R22 ;  /* 0x0000001600157202 */ /* 0x000fe20000000f00 */
[----:B------:R-:W1:Y:S01]  /*2540*/  MUFU.RCP R14, R72 ;  /* 0x00000048000e7308 */ /* 0x000e620000001000 */
[----:B------:R-:W-:Y:S01]  /*2550*/  FSEL R10, RZ, -23, P1 ;  /* 0xc1b80000ff0a7808 */ /* 0x000fe20000800000 */
[----:B------:R-:W-:Y:S01]  /*2560*/  @!P6 FMUL R31, R31, 16777216 ;  /* 0x4b8000001f1fe820 */ /* 0x000fe20000400000 */
[----:B------:R-:W-:Y:S01]  /*2570*/  I2FP.F32.S32 R11, R15 ;  /* 0x0000000f000b7245 */ /* 0x000fe20000201400 */
[----:B------:R-:W-:Y:S01]  /*2580*/  @P5 FMUL R21, R21, 0.25 ;  /* 0x3e80000015155820 */ /* 0x000fe20000400000 */
[----:B------:R-:W-:Y:S01]  /*2590*/  FSEL R12, RZ, -23, P3 ;  /* 0xc1b80000ff0c7808 */ /* 0x000fe20001800000 */
[----:B------:R-:W-:Y:S01]  /*25a0*/  @!P6 FMUL R30, R30, 16777216 ;  /* 0x4b8000001e1ee820 */ /* 0x000fe20000400000 */
[----:B------:R-:W-:Y:S01]  /*25b0*/  I2FP.F32.S32 R17, R16 ;  /* 0x0000001000117245 */ /* 0x000fe20000201400 */
[----:B------:R-:W-:Y:S01]  /*25c0*/  FFMA.FTZ R10, R11, 1.1920928955078125e-07, R10 ;  /* 0x340000000b0a7823 */ /* 0x000fe2000001000a */
[----:B------:R-:W-:Y:S01]  /*25d0*/  I2FP.F32.S32 R19, R20 ;  /* 0x0000001400137245 */ /* 0x000fe20000201400 */
[----:B------:R-:W-:Y:S01]  /*25e0*/  @!P6 FMUL R23, R23, 16777216 ;  /* 0x4b8000001717e820 */ /* 0x000fe20000400000 */
[----:B------:R-:W-:Y:S01]  /*25f0*/  FSETP.GT.AND P3, PT, |R75|, 8.50705917302346158658e+37, PT ;  /* 0x7e8000004b00780b */ /* 0x000fe20003f64200 */
[----:B------:R-:W-:Y:S01]  /*2600*/  FFMA.FTZ R11, R17, 1.1920928955078125e-07, R12 ;  /* 0x34000000110b7823 */ /* 0x000fe2000001000c */
[----:B------:R-:W-:Y:S01]  /*2610*/  FSETP.GEU.AND P1, PT, |R75|, 1.175494350822287508e-38, PT ;  /* 0x008000004b00780b */ /* 0x000fe20003f2e200 */
[----:B------:R-:W-:Y:S01]  /*2620*/  FFMA.FTZ R12, R19, 1.1920928955078125e-07, R18 ;  /* 0x34000000130c7823 */ /* 0x000fe20000010012 */
[C---:B------:R-:W-:Y:S01]  /*2630*/  FSETP.GT.AND P5, PT, |R74|.reuse, 8.50705917302346158658e+37, PT ;  /* 0x7e8000004a00780b */ /* 0x040fe20003fa4200 */
[----:B------:R-:W2:Y:S01]  /*2640*/  MUFU.RCP R19, R73 ;  /* 0x0000004900137308 */ /* 0x000ea20000001000 */
[----:B------:R-:W-:Y:S01]  /*2650*/  @!P6 FMUL R21, R21, 16777216 ;  /* 0x4b8000001515e820 */ /* 0x000fe20000400000 */
[----:B------:R-:W-:Y:S01]  /*2660*/  FSETP.GEU.AND P6, PT, |R74|, 1.175494350822287508e-38, PT ;  /* 0x008000004a00780b */ /* 0x000fe20003fce200 */
[----:B------:R-:W-:Y:S01]  /*2670*/  @P0 FMUL R24, R24, 0.25 ;  /* 0x3e80000018180820 */ /* 0x000fe20000400000 */
[----:B------:R-:W-:Y:S01]  /*2680*/  @P0 FMUL R29, R29, 0.25 ;  /* 0x3e8000001d1d0820 */ /* 0x000fe20000400000 */
[----:B------:R-:W-:Y:S01]  /*2690*/  @P0 FMUL R28, R28, 0.25 ;  /* 0x3e8000001c1c0820 */ /* 0x000fe20000400000 */
[----:B------:R-:W-:Y:S01]  /*26a0*/  @P0 FMUL R32, R32, 0.25 ;  /* 0x3e80000020200820 */ /* 0x000fe20000400000 */
[----:B------:R-:W-:Y:S01]  /*26b0*/  @!P4 FMUL R24, R24, 16777216 ;  /* 0x4b8000001818c820 */ /* 0x000fe20000400000 */
[----:B------:R-:W-:Y:S01]  /*26c0*/  @P3 FMUL R75, R75, 0.25 ;  /* 0x3e8000004b4b3820 */ /* 0x000fe20000400000 */
[----:B------:R-:W-:Y:S01]  /*26d0*/  @!P4 FMUL R29, R29, 16777216 ;  /* 0x4b8000001d1dc820 */ /* 0x000fe20000400000 */
[----:B------:R-:W-:Y:S01]  /*26e0*/  @!P4 FMUL R28, R28, 16777216 ;  /* 0x4b8000001c1cc820 */ /* 0x000fe20000400000 */
[----:B------:R-:W-:Y:S01]  /*26f0*/  @!P4 FMUL R32, R32, 16777216 ;  /* 0x4b8000002020c820 */ /* 0x000fe20000400000 */
[----:B------:R-:W-:Y:S01]  /*2700*/  @!P1 FMUL R75, R75, 16777216 ;  /* 0x4b8000004b4b9820 */ /* 0x000fe20000400000 */
[----:B------:R-:W-:Y:S01]  /*2710*/  @P5 FMUL R74, R74, 0.25 ;  /* 0x3e8000004a4a5820 */ /* 0x000fe20000400000 */
[----:B------:R-:W-:Y:S01]  /*2720*/  MOV R37, R33 ;  /* 0x0000002100257202 */ /* 0x000fe20000000f00 */
[----:B------:R-:W-:Y:S01]  /*2730*/  IMAD.MOV.U32 R33, RZ, RZ, R25 ;  /* 0x000000ffff217224 */ /* 0x000fe200078e0019 */
[----:B------:R-:W3:Y:S01]  /*2740*/  MUFU.RCP R26, R75 ;  /* 0x0000004b001a7308 */ /* 0x000ee20000001000 */
[----:B------:R-:W-:Y:S01]  /*2750*/  @!P6 FMUL R74, R74, 16777216 ;  /* 0x4b8000004a4ae820 */ /* 0x000fe20000400000 */
[C---:B-1----:R-:W-:Y:S01]  /*2760*/  FMUL R22, R14.reuse, R23 ;  /* 0x000000170e167220 */ /* 0x042fe20000400000 */
[C---:B------:R-:W-:Y:S01]  /*2770*/  FMUL R17, R14.reuse, R31 ;  /* 0x0000001f0e117220 */ /* 0x040fe20000400000 */
[C---:B------:R-:W-:Y:S01]  /*2780*/  FMUL R18, R14.reuse, R30 ;  /* 0x0000001e0e127220 */ /* 0x040fe20000400000 */
[----:B------:R-:W-:Y:S01]  /*2790*/  FMUL R23, R14, R21 ;  /* 0x000000150e177220 */ /* 0x000fe20000400000 */
[C---:B--2---:R-:W-:Y:S01]  /*27a0*/  FMUL R25, R19.reuse, R24 ;  /* 0x0000001813197220 */ /* 0x044fe20000400000 */
[C---:B------:R-:W-:Y:S01]  /*27b0*/  FMUL R14, R19.reuse, R29 ;  /* 0x0000001d130e7220 */ /* 0x040fe20000400000 */
[C---:B------:R-:W-:Y:S01]  /*27c0*/  FMUL R21, R19.reuse, R28 ;  /* 0x0000001c13157220 */ /* 0x040fe20000400000 */
[----:B------:R-:W-:Y:S01]  /*27d0*/  FMUL R24, R19, R32 ;  /* 0x0000002013187220 */ /* 0x000fe20000400000 */
[----:B------:R-:W-:Y:S01]  /*27e0*/  @P3 FMUL R33, R33, 0.25 ;  /* 0x3e80000021213820 */ /* 0x000fe20000400000 */
[----:B------:R-:W1:Y:S01]  /*27f0*/  MUFU.RCP R19, R74 ;  /* 0x0000004a00137308 */ /* 0x000e620000001000 */
[----:B------:R-:W-:Y:S01]  /*2800*/  @P3 FMUL R35, R35, 0.25 ;  /* 0x3e80000023233820 */ /* 0x000fe20000400000 */
[----:B------:R-:W-:Y:S01]  /*2810*/  @P3 FMUL R37, R37, 0.25 ;  /* 0x3e80000025253820 */ /* 0x000fe20000400000 */
[----:B------:R-:W-:Y:S01]  /*2820*/  @P3 FMUL R39, R39, 0.25 ;  /* 0x3e80000027273820 */ /* 0x000fe20000400000 */
[----:B------:R-:W-:Y:S01]  /*2830*/  @!P1 FMUL R33, R33, 16777216 ;  /* 0x4b80000021219820 */ /* 0x000fe20000400000 */
[----:B------:R-:W-:Y:S01]  /*2840*/  @!P1 FMUL R35, R35, 16777216 ;  /* 0x4b80000023239820 */ /* 0x000fe20000400000 */
[----:B------:R-:W-:Y:S01]  /*2850*/  @!P1 FMUL R37, R37, 16777216 ;  /* 0x4b80000025259820 */ /* 0x000fe20000400000 */
[----:B------:R-:W-:Y:S01]  /*2860*/  @!P1 FMUL R39, R39, 16777216 ;  /* 0x4b80000027279820 */ /* 0x000fe20000400000 */
[----:B------:R-:W-:Y:S01]  /*2870*/  @P5 FMUL R27, R27, 0.25 ;  /* 0x3e8000001b1b5820 */ /* 0x000fe20000400000 */
[----:B------:R-:W-:Y:S01]  /*2880*/  @P5 FMUL R34, R34, 0.25 ;  /* 0x3e80000022225820 */ /* 0x000fe20000400000 */
[----:B------:R-:W-:Y:S01]  /*2890*/  @P5 FMUL R38, R38, 0.25 ;  /* 0x3e80000026265820 */ /* 0x000fe20000400000 */
[----:B------:R-:W-:Y:S01]  /*28a0*/  @P5 FMUL R36, R36, 0.25 ;  /* 0x3e80000024245820 */ /* 0x000fe20000400000 */
[----:B------:R-:W-:Y:S01]  /*28b0*/  UMOV UR4, 0x400 ;  /* 0x0000040000047882 */ /* 0x000fe20000000000 */
[C---:B---3--:R-:W-:Y:S01]  /*28c0*/  FMUL R28, R26.reuse, R33 ;  /* 0x000000211a1c7220 */ /* 0x048fe20000400000 */
[C---:B------:R-:W-:Y:S01]  /*28d0*/  FMUL R29, R26.reuse, R35 ;  /* 0x000000231a1d7220 */ /* 0x040fe20000400000 */
[C---:B------:R-:W-:Y:S01]  /*28e0*/  FMUL R31, R26.reuse, R37 ;  /* 0x000000251a1f7220 */ /* 0x040fe20000400000 */
[----:B------:R-:W-:Y:S01]  /*28f0*/  FMUL R32, R26, R39 ;  /* 0x000000271a207220 */ /* 0x000fe20000400000 */
[----:B------:R-:W-:Y:S01]  /*2900*/  @!P6 FMUL R27, R27, 16777216 ;  /* 0x4b8000001b1be820 */ /* 0x000fe20000400000 */
[----:B------:R-:W-:Y:S01]  /*2910*/  @!P6 FMUL R34, R34, 16777216 ;  /* 0x4b8000002222e820 */ /* 0x000fe20000400000 */
[----:B------:R-:W-:Y:S01]  /*2920*/  @!P6 FMUL R38, R38, 16777216 ;  /* 0x4b8000002626e820 */ /* 0x000fe20000400000 */
[----:B0-----:R-:W-:Y:S01]  /*2930*/  ULEA UR6, UR5, UR4, 0x18 ;  /* 0x0000000405067291 */ /* 0x001fe2000f8ec03f */
[----:B------:R-:W-:Y:S01]  /*2940*/  @!P6 FMUL R36, R36, 16777216 ;  /* 0x4b8000002424e820 */ /* 0x000fe20000400000 */
[C---:B-1----:R-:W-:Y:S01]  /*2950*/  FMUL R26, R19.reuse, R27 ;  /* 0x0000001b131a7220 */ /* 0x042fe20000400000 */
[C---:B------:R-:W-:Y:S01]  /*2960*/  FMUL R27, R19.reuse, R34 ;  /* 0x00000022131b7220 */ /* 0x040fe20000400000 */
[----:B------:R-:W-:Y:S01]  /*2970*/  FMUL R30, R19, R38 ;  /* 0x00000026131e7220 */ /* 0x000fe20000400000 */
[----:B------:R-:W-:Y:S01]  /*2980*/  F2FP.BF16.F32.PACK_AB R29, R29, R32 ;  /* 0x000000201d1d723e */ /* 0x000fe200000010ff */
[----:B------:R-:W-:Y:S01]  /*2990*/  FMUL R19, R19, R36 ;  /* 0x0000002413137220 */ /* 0x000fe20000400000 */
[----:B------:R-:W-:Y:S01]  /*29a0*/  F2FP.BF16.F32.PACK_AB R28, R28, R31 ;  /* 0x0000001f1c1c723e */ /* 0x000fe200000010ff */
[----:B------:R-:W-:Y:S01]  /*29b0*/  FADD R13, R13, -1 ;  /* 0xbf8000000d0d7421 */ /* 0x000fe20000000000 */
[----:B------:R-:W-:Y:S01]  /*29c0*/  LOP3.LUT R3, R3, 0x1c, R0, 0xf8, !PT ;  /* 0x0000001c03037812 */ /* 0x000fe200078ef800 */
[----:B------:R-:W-:Y:S01]  /*29d0*/  IMAD.IADD R20, R5, 0x1, -R20 ;  /* 0x0000000105147824 */ /* 0x000fe200078e0a14 */
[----:B------:R-:W-:Y:S01]  /*29e0*/  F2FP.BF16.F32.PACK_AB R21, R21, R24 ;  /* 0x000000181515723e */ /* 0x000fe200000010ff */
[----:B------:R-:W0:Y:S01]  /*29f0*/  LDC R40, c[0x0][0x278] ;  /* 0x00009e00ff287b82 */ /* 0x000e220000000800 */
[----:B------:R-:W-:Y:S01]  /*2a00*/  F2FP.BF16.F32.PACK_AB R18, R18, R23 ;  /* 0x000000171212723e */ /* 0x000fe200000010ff */
[----:B------:R-:W-:Y:S01]  /*2a10*/  STS [R3+UR6], R29 ;  /* 0x0000001d03007988 */ /* 0x000fe20008000806 */
[----:B------:R-:W-:Y:S01]  /*2a20*/  F2FP.BF16.F32.PACK_AB R17, R17, R22 ;  /* 0x000000161111723e */ /* 0x000fe200000010ff */
[----:B------:R-:W-:Y:S01]  /*2a30*/  FADD R20, R20, -1 ;  /* 0xbf80000014147421 */ /* 0x000fe20000000000 */
[C---:B------:R-:W-:Y:S01]  /*2a40*/  LOP3.LUT R22, R3.reuse, 0x20, RZ, 0x3c, !PT ;  /* 0x0000002003167812 */ /* 0x040fe200078e3cff */
[----:B------:R1:W-:Y:S01]  /*2a50*/  STS [R3+UR6+0x80], R28 ;  /* 0x0000801c03007988 */ /* 0x0003e20008000806 */
[C---:B------:R-:W-:Y:S01]  /*2a60*/  LOP3.LUT R24, R3.reuse, 0x40, RZ, 0x3c, !PT ;  /* 0x0000004003187812 */ /* 0x040fe200078e3cff */
[----:B------:R-:W2:Y:S01]  /*2a70*/  LDC.64 R42, c[0x0][0x228] ;  /* 0x00008a00ff2a7b82 */ /* 0x000ea20000000a00 */
[----:B------:R-:W-:Y:S01]  /*2a80*/  LOP3.LUT R23, R3, 0x60, RZ, 0x3c, !PT ;  /* 0x0000006003177812 */ /* 0x000fe200078e3cff */
[----:B------:R-:W-:Y:S01]  /*2a90*/  ULDC.64 UR4, c[0x0][0x270] ;  /* 0x00009c0000047ab9 */ /* 0x000fe20000000a00 */
[----:B------:R-:W-:Y:S01]  /*2aa0*/  F2FP.BF16.F32.PACK_AB R27, R27, R30 ;  /* 0x0000001e1b1b723e */ /* 0x000fe200000010ff */
[----:B------:R-:W-:Y:S01]  /*2ab0*/  UIMAD UR4, UR7, UR4, URZ ;  /* 0x00000004070472a4 */ /* 0x000fe2000f8e023f */
[----:B------:R-:W-:Y:S01]  /*2ac0*/  F2FP.BF16.F32.PACK_AB R19, R26, R19 ;  /* 0x000000131a13723e */ /* 0x000fe200000010ff */
[----:B------:R-:W-:Y:S01]  /*2ad0*/  IMAD.MOV.U32 R26, RZ, RZ, 0x3dc6b27f ;  /* 0x3dc6b27fff1a7424 */ /* 0x000fe200078e00ff */
[----:B------:R-:W-:Y:S01]  /*2ae0*/  F2FP.BF16.F32.PACK_AB R25, R14, R25 ;  /* 0x000000190e19723e */ /* 0x000fe200000010ff */
[----:B-1----:R-:W-:Y:S01]  /*2af0*/  IMAD.IADD R3, R7, 0x1, -R16 ;  /* 0x0000000107037824 */ /* 0x002fe200078e0a10 */
[C---:B------:R-:W-:Y:S01]  /*2b00*/  IADD3 R15, R8.reuse, -R15, RZ ;  /* 0x8000000f080f7210 */ /* 0x040fe20007ffe0ff */
[----:B------:R1:W-:Y:S01]  /*2b10*/  STS [R22+UR6+0x800], R27 ;  /* 0x0008001b16007988 */ /* 0x0003e20008000806 */
[----:B------:R-:W-:Y:S01]  /*2b20*/  FFMA.FTZ R14, R13, R26, -0.16845393180847167969 ;  /* 0xbe2c7f300d0e7423 */ /* 0x000fe2000001001a */
[----:B------:R-:W-:Y:S01]  /*2b30*/  FADD R3, R3, -1 ;  /* 0xbf80000003037421 */ /* 0x000fe20000000000 */
[----:B------:R-:W-:Y:S01]  /*2b40*/  SHF.R.U32.HI R29, RZ, 0x5, R0 ;  /* 0x00000005ff1d7819 */ /* 0x000fe20000011600 */
[----:B------:R0:W-:Y:S01]  /*2b50*/  STS [R22+UR6+0x880], R19 ;  /* 0x0008801316007988 */ /* 0x0001e20008000806 */
[----:B------:R-:W-:Y:S01]  /*2b60*/  FADD R15, R15, -1 ;  /* 0xbf8000000f0f7421 */ /* 0x000fe20000000000 */
[----:B------:R-:W-:Y:S01]  /*2b70*/  FFMA.FTZ R14, R13, R14, 0.1716887056827545166 ;  /* 0x3e2fcf2a0d0e7423 */ /* 0x000fe2000001000e */
[----:B------:R-:W-:Y:S01]  /*2b80*/  ISETP.GE.U32.AND P6, PT, R8, 0x7f800000, PT ;  /* 0x7f8000000800780c */ /* 0x000fe20003fc6070 */
[----:B------:R-:W-:Y:S01]  /*2b90*/  STS [R24+UR6+0x1000], R21 ;  /* 0x0010001518007988 */ /* 0x000fe20008000806 */
[----:B------:R-:W-:Y:S01]  /*2ba0*/  FFMA.FTZ R16, R15, R26, -0.16845393180847167969 ;  /* 0xbe2c7f300f107423 */ /* 0x000fe2000001001a */
[----:B------:R-:W-:Y:S01]  /*2bb0*/  FFMA.FTZ R14, R13, R14, -0.17900948226451873779 ;  /* 0xbe374e430d0e7423 */ /* 0x000fe2000001000e */
[----:B-1----:R-:W-:Y:S01]  /*2bc0*/  SGXT.U32 R27, R29, 0x3 ;  /* 0x000000031d1b781a */ /* 0x002fe20000000000 */
[----:B------:R-:W-:Y:S01]  /*2bd0*/  STS [R24+UR6+0x1080], R25 ;  /* 0x0010801918007988 */ /* 0x000fe20008000806 */
[----:B------:R-:W-:Y:S01]  /*2be0*/  FFMA.FTZ R16, R15, R16, 0.1716887056827545166 ;  /* 0x3e2fcf2a0f107423 */ /* 0x000fe20000010010 */
[----:B------:R-:W-:Y:S01]  /*2bf0*/  FFMA.FTZ R14, R13, R14, 0.20512372255325317383 ;  /* 0x3e520bf40d0e7423 */ /* 0x000fe2000001000e */
[----:B------:R-:W-:Y:S01]  /*2c00*/  ISETP.GE.U32.AND P0, PT, R6, 0x7f800000, PT ;  /* 0x7f8000000600780c */ /* 0x000fe20003f06070 */
[----:B------:R1:W-:Y:S01]  /*2c10*/  STS [R23+UR6+0x1800], R18 ;  /* 0x0018001217007988 */ /* 0x0003e20008000806 */
[----:B------:R-:W-:Y:S01]  /*2c20*/  FFMA.FTZ R16, R15, R16, -0.17900948226451873779 ;  /* 0xbe374e430f107423 */ /* 0x000fe20000010010 */
[----:B------:R-:W-:Y:S01]  /*2c30*/  FFMA.FTZ R14, R13, R14, -0.24046532809734344482 ;  /* 0xbe763c8b0d0e7423 */ /* 0x000fe2000001000e */
[----:B0-----:R-:W-:Y:S01]  /*2c40*/  IMAD R19, R27, R40, RZ ;  /* 0x000000281b137224 */ /* 0x001fe200078e02ff */
[----:B------:R0:W-:Y:S01]  /*2c50*/  STS [R23+UR6+0x1880], R17 ;  /* 0x0018801117007988 */ /* 0x0001e20008000806 */
[----:B------:R-:W-:Y:S01]  /*2c60*/  FFMA.FTZ R16, R15, R16, 0.20512372255325317383 ;  /* 0x3e520bf40f107423 */ /* 0x000fe20000010010 */
[----:B------:R-:W-:Y:S01]  /*2c70*/  FFMA.FTZ R14, R13, R14, 0.28857114911079406738 ;  /* 0x3e93bf990d0e7423 */ /* 0x000fe2000001000e */
[----:B------:R-:W-:Y:S01]  /*2c80*/  ISETP.GE.U32.AND P4, PT, R7, 0x7f800000, PT ;  /* 0x7f8000000700780c */ /* 0x000fe20003f86070 */
[----:B------:R-:W-:Y:S01]  /*2c90*/  BAR.SYNC.DEFER_BLOCKING 0x0 ;  /* 0x0000000000007b1d */ /* 0x000fe20000010000 */
[----:B------:R-:W-:Y:S01]  /*2ca0*/  FFMA.FTZ R16, R15, R16, -0.24046532809734344482 ;  /* 0xbe763c8b0f107423 */ /* 0x000fe20000010010 */
[----:B-1----:R-:W-:Y:S01]  /*2cb0*/  FFMA.FTZ R18, R3, R26, -0.16845393180847167969 ;  /* 0xbe2c7f3003127423 */ /* 0x002fe2000001001a */
[----:B------:R-:W-:Y:S01]  /*2cc0*/  FFMA.FTZ R14, R13, R14, -0.36067417263984680176 ;  /* 0xbeb8aa490d0e7423 */ /* 0x000fe2000001000e */
[----:B------:R-:W-:Y:S01]  /*2cd0*/  ISETP.GE.U32.AND P5, PT, R5, 0x7f800000, PT ;  /* 0x7f8000000500780c */ /* 0x000fe20003fa6070 */
[----:B------:R-:W-:Y:S01]  /*2ce0*/  FFMA.FTZ R16, R15, R16, 0.28857114911079406738 ;  /* 0x3e93bf990f107423 */ /* 0x000fe20000010010 */
[----:B------:R-:W-:Y:S01]  /*2cf0*/  FFMA.FTZ R18, R3, R18, 0.1716887056827545166 ;  /* 0x3e2fcf2a03127423 */ /* 0x000fe20000010012 */
[C---:B0-----:R-:W-:Y:S01]  /*2d00*/  FFMA.FTZ R17, R20.reuse, R26, -0.16845393180847167969 ;  /* 0xbe2c7f3014117423 */ /* 0x041fe2000001001a */
[----:B------:R-:W-:Y:S01]  /*2d10*/  FFMA.FTZ R14, R13, R14, 0.48089820146560668945 ;  /* 0x3ef6384a0d0e7423 */ /* 0x000fe2000001000e */
[----:B------:R-:W-:Y:S01]  /*2d20*/  FFMA.FTZ R16, R15, R16, -0.36067417263984680176 ;  /* 0xbeb8aa490f107423 */ /* 0x000fe20000010010 */
[----:B------:R-:W-:Y:S01]  /*2d30*/  FFMA.FTZ R18, R3, R18, -0.17900948226451873779 ;  /* 0xbe374e4303127423 */ /* 0x000fe20000010012 */
[C---:B------:R-:W-:Y:S01]  /*2d40*/  FFMA.FTZ R17, R20.reuse, R17, 0.1716887056827545166 ;  /* 0x3e2fcf2a14117423 */ /* 0x040fe20000010011 */
[----:B------:R-:W-:Y:S01]  /*2d50*/  FFMA.FTZ R14, R13, R14, -0.72134751081466674805 ;  /* 0xbf38aa3b0d0e7423 */ /* 0x000fe2000001000e */
[----:B------:R-:W-:Y:S01]  /*2d60*/  FFMA.FTZ R16, R15, R16, 0.48089820146560668945 ;  /* 0x3ef6384a0f107423 */ /* 0x000fe20000010010 */
[----:B------:R-:W-:Y:S01]  /*2d70*/  FFMA.FTZ R18, R3, R18, 0.20512372255325317383 ;  /* 0x3e520bf403127423 */ /* 0x000fe20000010012 */
[C---:B------:R-:W-:Y:S01]  /*2d80*/  FFMA.FTZ R17, R20.reuse, R17, -0.17900948226451873779 ;  /* 0xbe374e4314117423 */ /* 0x040fe20000010011 */
[----:B------:R-:W-:Y:S01]  /*2d90*/  FMUL R14, R13, R14 ;  /* 0x0000000e0d0e7220 */ /* 0x000fe20000400000 */
[----:B------:R-:W-:Y:S01]  /*2da0*/  FFMA.FTZ R16, R15, R16, -0.72134751081466674805 ;  /* 0xbf38aa3b0f107423 */ /* 0x000fe20000010010 */
[----:B------:R-:W-:Y:S01]  /*2db0*/  FFMA.FTZ R18, R3, R18, -0.24046532809734344482 ;  /* 0xbe763c8b03127423 */ /* 0x000fe20000010012 */
[C---:B------:R-:W-:Y:S01]  /*2dc0*/  FFMA.FTZ R17, R20.reuse, R17, 0.20512372255325317383 ;  /* 0x3e520bf414117423 */ /* 0x040fe20000010011 */
[----:B------:R-:W-:Y:S01]  /*2dd0*/  FMUL R14, R13, R14 ;  /* 0x0000000e0d0e7220 */ /* 0x000fe20000400000 */
[----:B------:R-:W-:Y:S01]  /*2de0*/  FMUL R16, R15, R16 ;  /* 0x000000100f107220 */ /* 0x000fe20000400000 */
[----:B------:R-:W-:Y:S01]  /*2df0*/  FFMA.FTZ R18, R3, R18, 0.28857114911079406738 ;  /* 0x3e93bf9903127423 */ /* 0x000fe20000010012 */
[C---:B------:R-:W-:Y:S01]  /*2e00*/  FFMA.FTZ R17, R20.reuse, R17, -0.24046532809734344482 ;  /* 0xbe763c8b14117423 */ /* 0x040fe20000010011 */
[----:B------:R-:W-:Y:S01]  /*2e10*/  FFMA.FTZ R14, R13, 1.4426950216293334961, R14 ;  /* 0x3fb8aa3b0d0e7823 */ /* 0x000fe2000001000e */
[----:B------:R-:W-:Y:S01]  /*2e20*/  FMUL R16, R15, R16 ;  /* 0x000000100f107220 */ /* 0x000fe20000400000 */
[----:B------:R-:W-:Y:S01]  /*2e30*/  FFMA.FTZ R18, R3, R18, -0.36067417263984680176 ;  /* 0xbeb8aa4903127423 */ /* 0x000fe20000010012 */
[----:B------:R-:W-:Y:S01]  /*2e40*/  FFMA.FTZ R17, R20, R17, 0.28857114911079406738 ;  /* 0x3e93bf9914117423 */ /* 0x000fe20000010011 */
[----:B------:R-:W-:Y:S01]  /*2e50*/  LEA R13, R40, R19, 0x3 ;  /* 0x00000013280d7211 */ /* 0x000fe200078e18ff */
[----:B------:R-:W-:Y:S01]  /*2e60*/  FFMA.FTZ R15, R15, 1.4426950216293334961, R16 ;  /* 0x3fb8aa3b0f0f7823 */ /* 0x000fe20000010010 */
[----:B------:R-:W-:Y:S01]  /*2e70*/  FFMA.FTZ R18, R3, R18, 0.48089820146560668945 ;  /* 0x3ef6384a03127423 */ /* 0x000fe20000010012 */
[----:B------:R-:W-:Y:S01]  /*2e80*/  FFMA.FTZ R17, R20, R17, -0.36067417263984680176 ;  /* 0xbeb8aa4914117423 */ /* 0x000fe20000010011 */
[----:B------:R-:W-:Y:S01]  /*2e90*/  FSETP.NEU.AND P1, PT, R8, RZ, PT ;  /* 0x000000ff0800720b */ /* 0x000fe20003f2d000 */
[----:B------:R-:W-:-:S02]  /*2ea0*/  IMAD R21, R40, 0x8, R13 ;  /* 0x0000000828157824 */ /* 0x000fc400078e020d */
[C---:B------:R-:W-:Y:S01]  /*2eb0*/  FFMA.FTZ R18, R3.reuse, R18, -0.72134751081466674805 ;  /* 0xbf38aa3b03127423 */ /* 0x040fe20000010012 */
[----:B------:R-:W-:Y:S01]  /*2ec0*/  FFMA.FTZ R17, R20, R17, 0.48089820146560668945 ;  /* 0x3ef6384a14117423 */ /* 0x000fe20000010011 */
[----:B------:R-:W-:Y:S01]  /*2ed0*/  FADD R36, R10, R15 ;  /* 0x0000000f0a247221 */ /* 0x000fe20000000000 */
[----:B------:R-:W-:Y:S02]  /*2ee0*/  IMAD R22, R40, 0x8, R21 ;  /* 0x0000000828167824 */ /* 0x000fe400078e0215 */
[C---:B------:R-:W-:Y:S01]  /*2ef0*/  FMUL R18, R3.reuse, R18 ;  /* 0x0000001203127220 */ /* 0x040fe20000400000 */
[----:B------:R-:W-:Y:S01]  /*2f00*/  FFMA.FTZ R17, R20, R17, -0.72134751081466674805 ;  /* 0xbf38aa3b14117423 */ /* 0x000fe20000010011 */
[----:B------:R-:W-:Y:S01]  /*2f10*/  FSETP.NEU.AND P3, PT, R6, RZ, PT ;  /* 0x000000ff0600720b */ /* 0x000fe20003f6d000 */
[----:B------:R-:W-:Y:S01]  /*2f20*/  USHF.L.U32 UR8, UR4, 0x1, URZ ;  /* 0x0000000104087899 */ /* 0x000fe2000800063f */
[----:B------:R-:W-:Y:S01]  /*2f30*/  FMUL R18, R3, R18 ;  /* 0x0000001203127220 */ /* 0x000fe20000400000 */
[----:B------:R-:W-:Y:S01]  /*2f40*/  FMUL R17, R20, R17 ;  /* 0x0000001114117220 */ /* 0x000fe20000400000 */
[----:B------:R-:W-:Y:S01]  /*2f50*/  LEA R23, R40, R22, 0x3 ;  /* 0x0000001628177211 */ /* 0x000fe200078e18ff */
[----:B------:R-:W-:-:S02]  /*2f60*/  @P5 IMAD.MOV.U32 R10, RZ, RZ, 0x7f800000 ;  /* 0x7f800000ff0a5424 */ /* 0x000fc400078e00ff */
[----:B------:R-:W-:Y:S01]  /*2f70*/  FFMA.FTZ R18, R3, 1.4426950216293334961, R18 ;  /* 0x3fb8aa3b03127823 */ /* 0x000fe20000010012 */
[----:B------:R-:W-:Y:S01]  /*2f80*/  FADD R3, R9, R14 ;  /* 0x0000000e09037221 */ /* 0x000fe20000000000 */
[----:B------:R-:W-:Y:S02]  /*2f90*/  @P0 IMAD.MOV.U32 R9, RZ, RZ, 0x7f800000 ;  /* 0x7f800000ff090424 */ /* 0x000fe400078e00ff */
[----:B------:R-:W-:Y:S01]  /*2fa0*/  FMUL R17, R20, R17 ;  /* 0x0000001114117220 */ /* 0x000fe20000400000 */
[----:B------:R-:W-:Y:S01]  /*2fb0*/  FADD R37, R11, R18 ;  /* 0x000000120b257221 */ /* 0x000fe20000000000 */
[----:B------:R-:W-:Y:S02]  /*2fc0*/  @P6 IMAD.MOV.U32 R11, RZ, RZ, 0x7f800000 ;  /* 0x7f800000ff0b6424 */ /* 0x000fe400078e00ff */
[----:B------:R-:W-:Y:S01]  /*2fd0*/  @P0 FFMA.FTZ R3, R6, R9, +INF ;  /* 0x7f80000006030423 */ /* 0x000fe20000010009 */
[----:B------:R-:W-:Y:S02]  /*2fe0*/  IMAD R6, R76, UR5, RZ ;  /* 0x000000054c067c24 */ /* 0x000fe4000f8e02ff */
[----:B------:R-:W-:Y:S01]  /*2ff0*/  FFMA.FTZ R17, R20, 1.4426950216293334961, R17 ;  /* 0x3fb8aa3b14117823 */ /* 0x000fe20000010011 */
[----:B------:R-:W-:Y:S01]  /*3000*/  @P6 FFMA.FTZ R36, R8, R11, +INF ;  /* 0x7f80000008246423 */ /* 0x000fe2000001000b */
[----:B------:R-:W-:Y:S01]  /*3010*/  @P4 IMAD.MOV.U32 R8, RZ, RZ, 0x7f800000 ;  /* 0x7f800000ff084424 */ /* 0x000fe200078e00ff */
[C---:B------:R-:W-:Y:S01]  /*3020*/  FSETP.NEU.AND P0, PT, R7.reuse, RZ, PT ;  /* 0x000000ff0700720b */ /* 0x040fe20003f0d000 */
[----:B------:R-:W-:Y:S01]  /*3030*/  FADD R38, R12, R17 ;  /* 0x000000110c267221 */ /* 0x000fe20000000000 */
[----:B------:R-:W-:Y:S01]  /*3040*/  UIMAD.WIDE UR4, UR4, 0x2, URZ ;  /* 0x00000002040478a5 */ /* 0x000fe2000f8e023f */
[----:B------:R-:W-:Y:S01]  /*3050*/  @P4 FFMA.FTZ R37, R7, R8, +INF ;  /* 0x7f80000007254423 */ /* 0x000fe20000010008 */
[----:B------:R-:W-:-:S02]  /*3060*/  IMAD.SHL.U32 R7, R6, 0x2, RZ ;  /* 0x0000000206077824 */ /* 0x000fc400078e00ff */
[----:B------:R-:W-:Y:S01]  /*3070*/  @P5 FFMA.FTZ R38, R5, R10, +INF ;  /* 0x7f80000005265423 */ /* 0x000fe2000001000a */
[----:B------:R-:W-:Y:S01]  /*3080*/  IMAD.HI R6, R6, 0x2, RZ ;  /* 0x0000000206067827 */ /* 0x000fe200078e02ff */
[----:B------:R-:W-:Y:S01]  /*3090*/  LDS R45, [R4+UR6+0x100] ;  /* 0x00010006042d7984 */ /* 0x000fe20008000800 */
[----:B------:R-:W-:Y:S01]  /*30a0*/  SHF.L.U32 R8, R0, 0x4, RZ ;  /* 0x0000000400087819 */ /* 0x000fe200000006ff */
[----:B------:R-:W-:Y:S01]  /*30b0*/  ULDC UR4, c[0x0][0x27c] ;  /* 0x00009f0000047ab9 */ /* 0x000fe20000000800 */
[----:B------:R-:W-:Y:S01]  /*30c0*/  IMAD R24, R40, 0x8, R23 ;  /* 0x0000000828187824 */ /* 0x000fe200078e0217 */
[----:B--2---:R-:W-:Y:S01]  /*30d0*/  IADD3 R42, P4, P5, R7, UR8, R42 ;  /* 0x00000008072a7c10 */ /* 0x004fe2000fd9e02a */
[----:B------:R-:W-:Y:S01]  /*30e0*/  LDS R47, [R4+UR6+0x200] ;  /* 0x00020006042f7984 */ /* 0x000fe20008000800 */
[----:B------:R-:W-:Y:S01]  /*30f0*/  LOP3.LUT R8, R8, 0x70, RZ, 0xc0, !PT ;  /* 0x0000007008087812 */ /* 0x000fe200078ec0ff */
[----:B------:R-:W-:Y:S01]  /*3100*/  IMAD R25, R40, 0x8, R24 ;  /* 0x0000000828197824 */ /* 0x000fe200078e0218 */
[----:B------:R-:W-:Y:S01]  /*3110*/  IADD3.X R44, R6, UR5, R43, P4, P5 ;  /* 0x00000005062c7c10 */ /* 0x000fe2000a7ea42b */
[----:B------:R-:W-:Y:S01]  /*3120*/  LDS R53, [R4+UR6+0x300] ;  /* 0x0003000604357984 */ /* 0x000fe20008000800 */
[-C--:B------:R-:W-:Y:S01]  /*3130*/  LEA R6, P4, R19, R42.reuse, 0x1 ;  /* 0x0000002a13067211 */ /* 0x080fe200078808ff */
[----:B------:R-:W-:Y:S01]  /*3140*/  UIMAD UR4, UR7, UR4, URZ ;  /* 0x00000004070472a4 */ /* 0x000fe2000f8e023f */
[----:B------:R-:W-:Y:S01]  /*3150*/  LEA R26, R40, R25, 0x3 ;  /* 0x00000019281a7211 */ /* 0x000fe200078e18ff */
[----:B------:R-:W0:Y:S01]  /*3160*/  LDS R43, [R4+UR6] ;  /* 0x00000006042b7984 */ /* 0x000e220008000800 */
[----:B------:R-:W-:Y:S01]  /*3170*/  IADD3 R41, R8, UR6, RZ ;  /* 0x0000000608297c10 */ /* 0x000fe2000fffe0ff */
[----:B------:R-:W-:Y:S01]  /*3180*/  USHF.L.U32 UR7, UR4, 0x2, URZ ;  /* 0x0000000204077899 */ /* 0x000fe2000800063f */
[-C--:B------:R-:W-:Y:S01]  /*3190*/  LEA R8, P6, R13, R42.reuse, 0x1 ;  /* 0x0000002a0d087211 */ /* 0x080fe200078c08ff */
[----:B------:R-:W1:Y:S01]  /*31a0*/  LDS R55, [R4+UR6+0x400] ;  /* 0x0004000604377984 */ /* 0x000e620008000800 */
[----:B------:R-:W-:Y:S01]  /*31b0*/  IMAD R27, R40, 0x8, R26 ;  /* 0x00000008281b7824 */ /* 0x000fe200078e021a */
[----:B------:R-:W-:Y:S01]  /*31c0*/  LEA R10, P5, R21, R42, 0x1 ;  /* 0x0000002a150a7211 */ /* 0x000fe200078a08ff */
[----:B------:R-:W-:Y:S01]  /*31d0*/  UIMAD.WIDE UR4, UR4, 0x4, URZ ;  /* 0x00000004040478a5 */ /* 0x000fe2000f8e023f */
[----:B------:R-:W2:Y:S01]  /*31e0*/  LDS R57, [R4+UR6+0x500] ;  /* 0x0005000604397984 */ /* 0x000ea20008000800 */
[----:B------:R-:W-:-:S02]  /*31f0*/  LEA.HI.X.SX32 R7, R19, R44, 0x1, P4 ;  /* 0x0000002c13077211 */ /* 0x000fc400020f0eff */
[----:B------:R-:W-:Y:S01]  /*3200*/  LEA R29, R40, R27, 0x3 ;  /* 0x0000001b281d7211 */ /* 0x000fe200078e18ff */
[----:B------:R-:W3:Y:S01]  /*3210*/  LDS R59, [R4+UR6+0x600] ;  /* 0x00060006043b7984 */ /* 0x000ee20008000800 */
[----:B------:R-:W-:Y:S02]  /*3220*/  LEA R12, P4, R22, R42, 0x1 ;  /* 0x0000002a160c7211 */ /* 0x000fe400078808ff */
[----:B------:R-:W-:Y:S01]  /*3230*/  LEA.HI.X.SX32 R9, R13, R44, 0x1, P6 ;  /* 0x0000002c0d097211 */ /* 0x000fe200030f0eff */
[----:B------:R-:W4:Y:S01]  /*3240*/  LDS R61, [R4+UR6+0x700] ;  /* 0x00070006043d7984 */ /* 0x000f220008000800 */
[C---:B------:R-:W-:Y:S01]  /*3250*/  IMAD R31, R40.reuse, 0x8, R29 ;  /* 0x00000008281f7824 */ /* 0x040fe200078e021d */
[----:B------:R-:W-:Y:S02]  /*3260*/  LEA R14, P6, R23, R42, 0x1 ;  /* 0x0000002a170e7211 */ /* 0x000fe400078c08ff */
[----:B------:R-:W-:Y:S02]  /*3270*/  LEA.HI.X.SX32 R11, R21, R44, 0x1, P5 ;  /* 0x0000002c150b7211 */ /* 0x000fe400028f0eff */
[----:B------:R-:W-:-:S02]  /*3280*/  LEA R33, R40, R31, 0x3 ;  /* 0x0000001f28217211 */ /* 0x000fc400078e18ff */
[----:B------:R-:W-:Y:S02]  /*3290*/  LEA R16, P5, R24, R42, 0x1 ;  /* 0x0000002a18107211 */ /* 0x000fe400078a08ff */
[----:B------:R-:W-:Y:S02]  /*32a0*/  LEA R34, R40, R33, 0x3 ;  /* 0x0000002128227211 */ /* 0x000fe400078e18ff */
[----:B------:R-:W-:Y:S02]  /*32b0*/  LEA.HI.X.SX32 R13, R22, R44, 0x1, P4 ;  /* 0x0000002c160d7211 */ /* 0x000fe400020f0eff */
[----:B------:R-:W-:Y:S01]  /*32c0*/  LEA R18, P4, R25, R42, 0x1 ;  /* 0x0000002a19127211 */ /* 0x000fe200078808ff */
[----:B------:R-:W-:Y:S01]  /*32d0*/  IMAD R35, R40, 0x8, R34 ;  /* 0x0000000828237824 */ /* 0x000fe200078e0222 */
[----:B------:R-:W-:Y:S02]  /*32e0*/  LEA.HI.X.SX32 R15, R23, R44, 0x1, P6 ;  /* 0x0000002c170f7211 */ /* 0x000fe400030f0eff */
[----:B------:R-:W-:Y:S01]  /*32f0*/  LEA R20, P6, R26, R42, 0x1 ;  /* 0x0000002a1a147211 */ /* 0x000fe200078c08ff */
[----:B------:R-:W-:Y:S01]  /*3300*/  IMAD R39, R40, 0x8, R35 ;  /* 0x0000000828277824 */ /* 0x000fe200078e0223 */
[----:B------:R-:W-:-:S02]  /*3310*/  LEA.HI.X.SX32 R17, R24, R44, 0x1, P5 ;  /* 0x0000002c18117211 */ /* 0x000fc400028f0eff */
[----:B------:R-:W-:Y:S01]  /*3320*/  LEA R22, P5, R27, R42, 0x1 ;  /* 0x0000002a1b167211 */ /* 0x000fe200078a08ff */
[----:B------:R-:W-:Y:S01]  /*3330*/  IMAD R40, R40, 0x8, R39 ;  /* 0x0000000828287824 */ /* 0x000fe200078e0227 */
[----:B------:R-:W-:Y:S01]  /*3340*/  LEA.HI.X.SX32 R19, R25, R44, 0x1, P4 ;  /* 0x0000002c19137211 */ /* 0x000fe200020f0eff */
[----:B0-----:R-:W-:Y:S01]  /*3350*/  STG.E.U16 desc[UR10][R6.64], R43 ;  /* 0x0000002b06007986 */ /* 0x001fe2000c10150a */
[----:B------:R-:W-:Y:S02]  /*3360*/  LEA R24, P4, R29, R42, 0x1 ;  /* 0x0000002a1d187211 */ /* 0x000fe400078808ff */
[----:B------:R-:W-:Y:S01]  /*3370*/  LEA.HI.X.SX32 R21, R26, R44, 0x1, P6 ;  /* 0x0000002c1a157211 */ /* 0x000fe200030f0eff */
[----:B------:R-:W-:Y:S01]  /*3380*/  STG.E.U16 desc[UR10][R8.64], R45 ;  /* 0x0000002d08007986 */ /* 0x000fe2000c10150a */
[----:B------:R-:W-:Y:S02]  /*3390*/  LEA R26, P6, R31, R42, 0x1 ;  /* 0x0000002a1f1a7211 */ /* 0x000fe400078c08ff */
[----:B------:R-:W-:Y:S01]  /*33a0*/  LEA.HI.X.SX32 R23, R27, R44, 0x1, P5 ;  /* 0x0000002c1b177211 */ /* 0x000fe200028f0eff */
[----:B------:R0:W-:Y:S01]  /*33b0*/  STG.E.U16 desc[UR10][R10.64], R47 ;  /* 0x0000002f0a007986 */ /* 0x0001e2000c10150a */
[----:B------:R-:W-:-:S02]  /*33c0*/  LEA R28, P5, R33, R42, 0x1 ;  /* 0x0000002a211c7211 */ /* 0x000fc400078a08ff */
[----:B------:R-:W-:Y:S01]  /*33d0*/  LEA.HI.X.SX32 R25, R29, R44, 0x1, P4 ;  /* 0x0000002c1d197211 */ /* 0x000fe200020f0eff */
[----:B------:R5:W-:Y:S01]  /*33e0*/  STG.E.U16 desc[UR10][R12.64], R53 ;  /* 0x000000350c007986 */ /* 0x000be2000c10150a */
[----:B------:R-:W-:Y:S02]  /*33f0*/  LEA R30, P4, R34, R42, 0x1 ;  /* 0x0000002a221e7211 */ /* 0x000fe400078808ff */
[----:B------:R-:W-:Y:S01]  /*3400*/  LEA.HI.X.SX32 R27, R31, R44, 0x1, P6 ;  /* 0x0000002c1f1b7211 */ /* 0x000fe200030f0eff */
[----:B-1----:R1:W-:Y:S01]  /*3410*/  STG.E.U16 desc[UR10][R14.64], R55 ;  /* 0x000000370e007986 */ /* 0x0023e2000c10150a */
[----:B------:R-:W-:Y:S02]  /*3420*/  LEA R32, P6, R35, R42, 0x1 ;  /* 0x0000002a23207211 */ /* 0x000fe400078c08ff */
[----:B------:R-:W-:Y:S01]  /*3430*/  LEA.HI.X.SX32 R29, R33, R44, 0x1, P5 ;  /* 0x0000002c211d7211 */ /* 0x000fe200028f0eff */
[----:B--2---:R2:W-:Y:S01]  /*3440*/  STG.E.U16 desc[UR10][R16.64], R57 ;  /* 0x0000003910007986 */ /* 0x0045e2000c10150a */
[----:B0-----:R-:W-:-:S02]  /*3450*/  PRMT R11, R43, 0x7632, R11 ;  /* 0x000076322b0b7816 */ /* 0x001fc4000000000b */
[----:B------:R-:W-:Y:S01]  /*3460*/  PRMT R7, R45, 0x7632, R7 ;  /* 0x000076322d077816 */ /* 0x000fe20000000007 */
[----:B---3--:R0:W-:Y:S01]  /*3470*/  STG.E.U16 desc[UR10][R18.64], R59 ;  /* 0x0000003b12007986 */ /* 0x0081e2000c10150a */
[----:B------:R-:W-:Y:S01]  /*3480*/  LEA R4, P5, R39, R42, 0x1 ;  /* 0x0000002a27047211 */ /* 0x000fe200078a08ff */
[----:B-----5:R-:W3:Y:S01]  /*3490*/  LDC.64 R12, c[0x0][0x230] ;  /* 0x00008c00ff0c7b82 */ /* 0x020ee20000000a00 */
[----:B------:R-:W-:Y:S01]  /*34a0*/  LEA.HI.X.SX32 R31, R34, R44, 0x1, P4 ;  /* 0x0000002c221f7211 */ /* 0x000fe200020f0eff */
[----:B----4-:R-:W-:Y:S01]  /*34b0*/  STG.E.U16 desc[UR10][R20.64], R61 ;  /* 0x0000003d14007986 */ /* 0x010fe2000c10150a */
[----:B------:R-:W-:Y:S02]  /*34c0*/  PRMT R6, R47, 0x7632, R6 ;  /* 0x000076322f067816 */ /* 0x000fe40000000006 */
[----:B------:R-:W-:Y:S01]  /*34d0*/  LEA R34, P4, R40, R42, 0x1 ;  /* 0x0000002a28227211 */ /* 0x000fe200078808ff */
[----:B------:R-:W-:Y:S01]  /*34e0*/  STG.E.U16 desc[UR10][R22.64], R11 ;  /* 0x0000000b16007986 */ /* 0x000fe2000c10150a */
[----:B------:R-:W-:-:S02]  /*34f0*/  PRMT R9, R53, 0x7632, R9 ;  /* 0x0000763235097816 */ /* 0x000fc40000000009 */
[-C--:B------:R-:W-:Y:S01]  /*3500*/  LEA.HI.X.SX32 R33, R35, R44.reuse, 0x1, P6 ;  /* 0x0000002c23217211 */ /* 0x080fe200030f0eff */
[----:B------:R4:W-:Y:S01]  /*3510*/  STG.E.U16 desc[UR10][R24.64], R7 ;  /* 0x0000000718007986 */ /* 0x0009e2000c10150a */
[----:B-1----:R-:W-:Y:S02]  /*3520*/  PRMT R15, R55, 0x7632, R15 ;  /* 0x00007632370f7816 */ /* 0x002fe4000000000f */
[----:B------:R-:W-:Y:S01]  /*3530*/  FSETP.NEU.AND P6, PT, R5, RZ, PT ;  /* 0x000000ff0500720b */ /* 0x000fe20003fcd000 */
[----:B------:R-:W-:Y:S01]  /*3540*/  STG.E.U16 desc[UR10][R26.64], R6 ;  /* 0x000000061a007986 */ /* 0x000fe2000c10150a */
[----:B--2---:R-:W-:Y:S02]  /*3550*/  PRMT R16, R57, 0x7632, R16 ;  /* 0x0000763239107816 */ /* 0x004fe40000000010 */
[----:B------:R-:W-:Y:S01]  /*3560*/  LEA.HI.X.SX32 R5, R39, R44, 0x1, P5 ;  /* 0x0000002c27057211 */ /* 0x000fe200028f0eff */
[----:B------:R1:W-:Y:S01]  /*3570*/  STG.E.U16 desc[UR10][R28.64], R9 ;  /* 0x000000091c007986 */ /* 0x0003e2000c10150a */
[----:B0-----:R-:W-:-:S02]  /*3580*/  PRMT R59, R59, 0x7632, R59 ;  /* 0x000076323b3b7816 */ /* 0x001fc4000000003b */
[----:B------:R-:W-:Y:S01]  /*3590*/  LEA.HI.X.SX32 R35, R40, R44, 0x1, P4 ;  /* 0x0000002c28237211 */ /* 0x000fe200020f0eff */
[----:B------:R0:W-:Y:S01]  /*35a0*/  STG.E.U16 desc[UR10][R30.64], R15 ;  /* 0x0000000f1e007986 */ /* 0x0001e2000c10150a */
[----:B------:R-:W-:Y:S02]  /*35b0*/  PRMT R17, R61, 0x7632, R17 ;  /* 0x000076323d117816 */ /* 0x000fe40000000011 */
[----:B------:R-:W-:Y:S01]  /*35c0*/  LEA.HI R41, R2, R41, RZ, 0x1f ;  /* 0x0000002902297211 */ /* 0x000fe200078ff8ff */
[----:B------:R0:W-:Y:S01]  /*35d0*/  STG.E.U16 desc[UR10][R32.64], R16 ;  /* 0x0000001020007986 */ /* 0x0001e2000c10150a */
[----:B------:R-:W-:Y:S02]  /*35e0*/  FSEL R2, R3, -INF , P3 ;  /* 0xff80000003027808 */ /* 0x000fe40001800000 */
[----:B------:R-:W-:Y:S01]  /*35f0*/  FSEL R3, R36, -INF , P1 ;  /* 0xff80000024037808 */ /* 0x000fe20000800000 */
[----:B------:R0:W-:Y:S01]  /*3600*/  STG.E.U16 desc[UR10][R4.64], R59 ;  /* 0x0000003b04007986 */ /* 0x0001e2000c10150a */
[----:B----4-:R-:W-:Y:S01]  /*3610*/  FSEL R7, R38, -INF , P6 ;  /* 0xff80000026077808 */ /* 0x010fe20003000000 */
[----:B------:R-:W-:Y:S01]  /*3620*/  FFMA R8, R2, 0.69314718246459960938, R49 ;  /* 0x3f31721802087823 */ /* 0x000fe20000000031 */
[----:B------:R-:W-:Y:S01]  /*3630*/  FSEL R2, R37, -INF , P0 ;  /* 0xff80000025027808 */ /* 0x000fe20000000000 */
[----:B------:R0:W-:Y:S01]  /*3640*/  STG.E.U16 desc[UR10][R34.64], R17 ;  /* 0x0000001122007986 */ /* 0x0001e2000c10150a */
[----:B------:R-:W-:Y:S01]  /*3650*/  LOP3.LUT R0, R0, 0x1c, RZ, 0xc0, !PT ;  /* 0x0000001c00007812 */ /* 0x000fe200078ec0ff */
[----:B-1----:R-:W-:Y:S01]  /*3660*/  FFMA R9, R3, 0.69314718246459960938, R48 ;  /* 0x3f31721803097823 */ /* 0x002fe20000000030 */
[----:B------:R-:W-:Y:S01]  /*3670*/  FFMA R11, R7, 0.69314718246459960938, R50 ;  /* 0x3f317218070b7823 */ /* 0x000fe20000000032 */
[----:B------:R-:W-:Y:S01]  /*3680*/  FFMA R10, R2, 0.69314718246459960938, R51 ;  /* 0x3f317218020a7823 */ /* 0x000fe20000000033 */
[----:B------:R-:W-:Y:S01]  /*3690*/  LEA R0, R0, UR6, 0x2 ;  /* 0x0000000600007c11 */ /* 0x000fe2000f8e10ff */
[----:B------:R-:W-:Y:S01]  /*36a0*/  BAR.SYNC.DEFER_BLOCKING 0x0 ;  /* 0x0000000000007b1d */ /* 0x000fe20000010000 */
[----:B------:R-:W-:-:S02]  /*36b0*/  IMAD.SHL.U32 R3, R76, 0x4, RZ ;  /* 0x000000044c037824 */ /* 0x000fc400078e00ff */
[----:B------:R-:W-:-:S03]  /*36c0*/  IMAD.HI R76, R76, 0x4, RZ ;  /* 0x000000044c4c7827 */ /* 0x000fc600078e02ff */
[----:B---3--:R-:W-:-:S04]  /*36d0*/  IADD3 R2, P0, P1, R3, UR7, R12 ;  /* 0x0000000703027c10 */ /* 0x008fc8000f91e00c */
[----:B------:R-:W-:Y:S01]  /*36e0*/  IADD3.X R3, R76, UR5, R13, P0, P1 ;  /* 0x000000054c037c10 */ /* 0x000fe200087e240d */
[----:B------:R0:W-:Y:S01]  /*36f0*/  STS.128 [R0], R8 ;  /* 0x0000000800007388 */ /* 0x0001e20000000c00 */
[----:B------:R-:W-:Y:S06]  /*3700*/  BAR.SYNC.DEFER_BLOCKING 0x0 ;  /* 0x0000000000007b1d */ /* 0x000fec0000010000 */
[----:B------:R-:W-:Y:S05]  /*3710*/  @P2 EXIT ;  /* 0x000000000000294d */ /* 0x000fea0003800000 */
[----:B------:R-:W1:Y:S04]  /*3720*/  LDS R41, [R41] ;  /* 0x0000000029297984 */ /* 0x000e680000000800 */
[----:B-1----:R-:W-:Y:S01]  /*3730*/  STG.E desc[UR10][R2.64], R41 ;  /* 0x0000002902007986 */ /* 0x002fe2000c10190a */
[----:B------:R-:W-:Y:S05]  /*3740*/  EXIT ;  /* 0x000000000000794d */ /* 0x000fea0003800000 */
.L_x_2:
[----:B------:R-:W-:-:S00]  /*3750*/  BRA `(.L_x_2) ;  /* 0xfffffffc00fc7947 */ /* 0x000fc0000383ffff */
[----:B------:R-:W-:-:S00]  /*3760*/  NOP ;  /* 0x0000000000007918 */ /* 0x000fc00000000000 */
        /* <DEDUP_REMOVED lines=9> */
.L_x_3:


//--------------------- .nv.global.init           --------------------------
	.section	.nv.global.init,"aw",@progbits
.nv.global.init:
	.type		_$_str,@object
	.size		_$_str,(.L_0 - _$_str)
_$_str:
        /*0000*/ 	.byte	0x5f, 0x5f, 0x43, 0x55, 0x44, 0x41, 0x5f, 0x46, 0x54, 0x5a, 0x00
.L_0:


//--------------------- .nv.shared.attn_fwd       --------------------------
	.section	.nv.shared.attn_fwd,"aw",@nobits
	.sectionflags	@""
	.align	16
	.zero		1024


//--------------------- .nv.shared.reserved.0     --------------------------
	.section	.nv.shared.reserved.0,"aw",@nobits
	.weak		__nv_reservedSMEM_offset_0_alias
	.size		__nv_reservedSMEM_offset_0_alias, 0, 0
	.other		__nv_reservedSMEM_offset_0_alias,@"STO_CUDA_RESERVED_SHARED STV_DEFAULT"
__nv_reservedSMEM_offset_0_alias:
	.zero		0


//--------------------- .nv.constant0.attn_fwd    --------------------------
	.section	.nv.constant0.attn_fwd,"a",@progbits
	.sectionflags	@""
	.align	4
.nv.constant0.attn_fwd:
	.zero		664


//--------------------- SYMBOLS --------------------------

	.type		.nv.reservedSmem.offset0,@object
	.size		.nv.reservedSmem.offset0,0x4
